//
// Generated by NVIDIA NVVM Compiler
//
// Compiler Build ID: CL-36424714
// Cuda compilation tools, release 13.0, V13.0.88
// Based on NVVM 20.0.0
//

.version 9.0
.target sm_100
.address_size 64

	// .globl	compute_forces_kernel
.extern .func  (.param .b32 func_retval0) vprintf
(
	.param .b64 vprintf_param_0,
	.param .b64 vprintf_param_1
)
;
.global .align 1 .b8 $str[55] = {78, 111, 100, 101, 32, 37, 100, 58, 32, 102, 111, 114, 99, 101, 95, 109, 97, 103, 61, 37, 102, 44, 32, 112, 111, 115, 61, 40, 37, 102, 44, 37, 102, 44, 37, 102, 41, 44, 32, 118, 101, 108, 61, 40, 37, 102, 44, 37, 102, 44, 37, 102, 41, 10};

.visible .entry compute_forces_kernel(
	.param .u64 .ptr .align 1 compute_forces_kernel_param_0,
	.param .u32 compute_forces_kernel_param_1,
	.param .f32 compute_forces_kernel_param_2,
	.param .f32 compute_forces_kernel_param_3,
	.param .f32 compute_forces_kernel_param_4,
	.param .f32 compute_forces_kernel_param_5,
	.param .f32 compute_forces_kernel_param_6,
	.param .f32 compute_forces_kernel_param_7
)
{
	.local .align 16 .b8 	__local_depot0[64];
	.reg .b64 	%SP;
	.reg .b64 	%SPL;
	.reg .pred 	%p<29>;
	.reg .b16 	%rs<19>;
	.reg .b32 	%r<23>;
	.reg .b32 	%f<212>;
	.reg .b64 	%rd<18>;
	.reg .b64 	%fd<8>;

	mov.u64 	%SPL, __local_depot0;
	cvta.local.u64 	%SP, %SPL;
	ld.param.u64 	%rd7, [compute_forces_kernel_param_0];
	ld.param.u32 	%r9, [compute_forces_kernel_param_1];
	ld.param.f32 	%f92, [compute_forces_kernel_param_4];
	ld.param.f32 	%f94, [compute_forces_kernel_param_6];
	cvta.to.global.u64 	%rd1, %rd7;
	mov.u32 	%r10, %ctaid.x;
	mov.u32 	%r11, %ntid.x;
	mov.u32 	%r12, %tid.x;
	mad.lo.s32 	%r1, %r10, %r11, %r12;
	setp.ge.s32 	%p1, %r1, %r9;
	@%p1 bra 	$L__BB0_32;
	mul.wide.s32 	%rd8, %r1, 28;
	add.s64 	%rd2, %rd1, %rd8;
	ld.global.f32 	%f1, [%rd2];
	ld.global.f32 	%f2, [%rd2+4];
	ld.global.f32 	%f3, [%rd2+8];
	ld.global.f32 	%f4, [%rd2+12];
	ld.global.f32 	%f5, [%rd2+16];
	ld.global.f32 	%f6, [%rd2+20];
	ld.global.v2.u8 	{%rs5, %rs1}, [%rd2+24];
	cvt.rn.f32.u16 	%f96, %rs5;
	add.f32 	%f97, %f96, 0f3F800000;
	mul.f32 	%f7, %f97, 0f3B800000;
	and.b16  	%rs6, %rs1, 1;
	setp.eq.b16 	%p2, %rs6, 1;
	not.pred 	%p3, %p2;
	@%p3 bra 	$L__BB0_32;
	setp.lt.s32 	%p4, %r9, 1;
	mov.f32 	%f194, 0f00000000;
	mov.f32 	%f195, %f194;
	mov.f32 	%f196, %f194;
	@%p4 bra 	$L__BB0_28;
	mul.f32 	%f8, %f92, %f7;
	setp.eq.s32 	%p5, %r9, 1;
	mov.f32 	%f196, 0f00000000;
	mov.b32 	%r22, 0;
	mov.f32 	%f195, %f196;
	mov.f32 	%f194, %f196;
	@%p5 bra 	$L__BB0_20;
	neg.s32 	%r20, %r1;
	add.s64 	%rd17, %rd1, 28;
	mov.f32 	%f196, 0f00000000;
	mov.b32 	%r21, 0;
$L__BB0_5:
	setp.eq.s32 	%p6, %r20, 0;
	@%p6 bra 	$L__BB0_12;
	ld.global.u8 	%rs2, [%rd17+-3];
	and.b16  	%rs7, %rs2, 1;
	setp.eq.b16 	%p7, %rs7, 1;
	not.pred 	%p8, %p7;
	@%p8 bra 	$L__BB0_12;
	ld.global.u8 	%rs8, [%rd17+-4];
	cvt.rn.f32.u16 	%f102, %rs8;
	add.f32 	%f103, %f102, 0f3F800000;
	mul.f32 	%f12, %f103, 0f3B800000;
	ld.global.f32 	%f104, [%rd17+-28];
	ld.global.f32 	%f105, [%rd17+-24];
	ld.global.f32 	%f106, [%rd17+-20];
	sub.f32 	%f13, %f104, %f1;
	sub.f32 	%f14, %f105, %f2;
	sub.f32 	%f15, %f106, %f3;
	mul.f32 	%f107, %f14, %f14;
	fma.rn.f32 	%f108, %f13, %f13, %f107;
	fma.rn.f32 	%f109, %f15, %f15, %f108;
	sqrt.rn.f32 	%f16, %f109;
	setp.leu.f32 	%p9, %f16, 0f38D1B717;
	@%p9 bra 	$L__BB0_12;
	div.rn.f32 	%f17, %f13, %f16;
	div.rn.f32 	%f18, %f14, %f16;
	div.rn.f32 	%f19, %f15, %f16;
	and.b16  	%rs9, %rs1, %rs2;
	and.b16  	%rs10, %rs9, 2;
	setp.eq.s16 	%p10, %rs10, 0;
	@%p10 bra 	$L__BB0_10;
	ld.param.f32 	%f175, [compute_forces_kernel_param_2];
	add.f32 	%f110, %f16, 0fBF800000;
	mul.f32 	%f111, %f175, %f110;
	mul.f32 	%f112, %f7, %f12;
	mul.f32 	%f113, %f17, %f111;
	fma.rn.f32 	%f194, %f112, %f113, %f194;
	mul.f32 	%f114, %f18, %f111;
	fma.rn.f32 	%f195, %f112, %f114, %f195;
	mul.f32 	%f115, %f19, %f111;
	fma.rn.f32 	%f196, %f112, %f115, %f196;
$L__BB0_10:
	setp.geu.f32 	%p11, %f16, %f94;
	@%p11 bra 	$L__BB0_12;
	mul.f32 	%f116, %f8, %f12;
	mul.f32 	%f117, %f16, %f16;
	div.rn.f32 	%f118, %f116, %f117;
	mul.f32 	%f119, %f17, %f118;
	sub.f32 	%f194, %f194, %f119;
	mul.f32 	%f120, %f18, %f118;
	sub.f32 	%f195, %f195, %f120;
	mul.f32 	%f121, %f19, %f118;
	sub.f32 	%f196, %f196, %f121;
$L__BB0_12:
	add.s32 	%r15, %r21, 1;
	setp.eq.s32 	%p12, %r15, %r1;
	@%p12 bra 	$L__BB0_19;
	ld.global.u8 	%rs3, [%rd17+25];
	and.b16  	%rs11, %rs3, 1;
	setp.eq.b16 	%p13, %rs11, 1;
	not.pred 	%p14, %p13;
	@%p14 bra 	$L__BB0_19;
	ld.global.u8 	%rs12, [%rd17+24];
	cvt.rn.f32.u16 	%f122, %rs12;
	add.f32 	%f123, %f122, 0f3F800000;
	mul.f32 	%f32, %f123, 0f3B800000;
	ld.global.f32 	%f124, [%rd17];
	ld.global.f32 	%f125, [%rd17+4];
	ld.global.f32 	%f126, [%rd17+8];
	sub.f32 	%f33, %f124, %f1;
	sub.f32 	%f34, %f125, %f2;
	sub.f32 	%f35, %f126, %f3;
	mul.f32 	%f127, %f34, %f34;
	fma.rn.f32 	%f128, %f33, %f33, %f127;
	fma.rn.f32 	%f129, %f35, %f35, %f128;
	sqrt.rn.f32 	%f36, %f129;
	setp.leu.f32 	%p15, %f36, 0f38D1B717;
	@%p15 bra 	$L__BB0_19;
	div.rn.f32 	%f37, %f33, %f36;
	div.rn.f32 	%f38, %f34, %f36;
	div.rn.f32 	%f39, %f35, %f36;
	and.b16  	%rs13, %rs1, %rs3;
	and.b16  	%rs14, %rs13, 2;
	setp.eq.s16 	%p16, %rs14, 0;
	@%p16 bra 	$L__BB0_17;
	ld.param.f32 	%f176, [compute_forces_kernel_param_2];
	add.f32 	%f130, %f36, 0fBF800000;
	mul.f32 	%f131, %f176, %f130;
	mul.f32 	%f132, %f7, %f32;
	mul.f32 	%f133, %f37, %f131;
	fma.rn.f32 	%f194, %f132, %f133, %f194;
	mul.f32 	%f134, %f38, %f131;
	fma.rn.f32 	%f195, %f132, %f134, %f195;
	mul.f32 	%f135, %f39, %f131;
	fma.rn.f32 	%f196, %f132, %f135, %f196;
$L__BB0_17:
	setp.geu.f32 	%p17, %f36, %f94;
	@%p17 bra 	$L__BB0_19;
	mul.f32 	%f136, %f8, %f32;
	mul.f32 	%f137, %f36, %f36;
	div.rn.f32 	%f138, %f136, %f137;
	mul.f32 	%f139, %f37, %f138;
	sub.f32 	%f194, %f194, %f139;
	mul.f32 	%f140, %f38, %f138;
	sub.f32 	%f195, %f195, %f140;
	mul.f32 	%f141, %f39, %f138;
	sub.f32 	%f196, %f196, %f141;
$L__BB0_19:
	add.s32 	%r21, %r21, 2;
	add.s32 	%r20, %r20, 2;
	add.s64 	%rd17, %rd17, 56;
	and.b32  	%r22, %r9, 2147483646;
	setp.ne.s32 	%p18, %r21, %r22;
	@%p18 bra 	$L__BB0_5;
$L__BB0_20:
	and.b32  	%r16, %r9, 1;
	setp.eq.b32 	%p19, %r16, 1;
	not.pred 	%p20, %p19;
	@%p20 bra 	$L__BB0_28;
	setp.eq.s32 	%p21, %r22, %r1;
	@%p21 bra 	$L__BB0_28;
	ld.param.u64 	%rd16, [compute_forces_kernel_param_0];
	cvta.to.global.u64 	%rd9, %rd16;
	mul.wide.u32 	%rd10, %r22, 28;
	add.s64 	%rd11, %rd9, %rd10;
	add.s64 	%rd6, %rd11, 25;
	ld.global.u8 	%rs4, [%rd11+25];
	and.b16  	%rs15, %rs4, 1;
	setp.eq.b16 	%p22, %rs15, 1;
	not.pred 	%p23, %p22;
	@%p23 bra 	$L__BB0_28;
	ld.global.u8 	%rs16, [%rd6+-1];
	cvt.rn.f32.u16 	%f142, %rs16;
	add.f32 	%f143, %f142, 0f3F800000;
	mul.f32 	%f58, %f143, 0f3B800000;
	ld.global.f32 	%f144, [%rd6+-25];
	ld.global.f32 	%f145, [%rd6+-21];
	ld.global.f32 	%f146, [%rd6+-17];
	sub.f32 	%f59, %f144, %f1;
	sub.f32 	%f60, %f145, %f2;
	sub.f32 	%f61, %f146, %f3;
	mul.f32 	%f147, %f60, %f60;
	fma.rn.f32 	%f148, %f59, %f59, %f147;
	fma.rn.f32 	%f149, %f61, %f61, %f148;
	sqrt.rn.f32 	%f62, %f149;
	setp.leu.f32 	%p24, %f62, 0f38D1B717;
	@%p24 bra 	$L__BB0_28;
	div.rn.f32 	%f63, %f59, %f62;
	div.rn.f32 	%f64, %f60, %f62;
	div.rn.f32 	%f65, %f61, %f62;
	and.b16  	%rs17, %rs1, %rs4;
	and.b16  	%rs18, %rs17, 2;
	setp.eq.s16 	%p25, %rs18, 0;
	@%p25 bra 	$L__BB0_26;
	ld.param.f32 	%f177, [compute_forces_kernel_param_2];
	add.f32 	%f150, %f62, 0fBF800000;
	mul.f32 	%f151, %f177, %f150;
	mul.f32 	%f152, %f7, %f58;
	mul.f32 	%f153, %f63, %f151;
	fma.rn.f32 	%f194, %f152, %f153, %f194;
	mul.f32 	%f154, %f64, %f151;
	fma.rn.f32 	%f195, %f152, %f154, %f195;
	mul.f32 	%f155, %f65, %f151;
	fma.rn.f32 	%f196, %f152, %f155, %f196;
$L__BB0_26:
	setp.geu.f32 	%p26, %f62, %f94;
	@%p26 bra 	$L__BB0_28;
	mul.f32 	%f156, %f8, %f58;
	mul.f32 	%f157, %f62, %f62;
	div.rn.f32 	%f158, %f156, %f157;
	mul.f32 	%f159, %f63, %f158;
	sub.f32 	%f194, %f194, %f159;
	mul.f32 	%f160, %f64, %f158;
	sub.f32 	%f195, %f195, %f160;
	mul.f32 	%f161, %f65, %f158;
	sub.f32 	%f196, %f196, %f161;
$L__BB0_28:
	ld.param.f32 	%f180, [compute_forces_kernel_param_7];
	ld.param.f32 	%f179, [compute_forces_kernel_param_5];
	ld.param.f32 	%f178, [compute_forces_kernel_param_3];
	mov.f32 	%f162, 0f3F800000;
	sub.f32 	%f163, %f162, %f178;
	mul.f32 	%f164, %f179, %f194;
	fma.rn.f32 	%f78, %f163, %f4, %f164;
	mul.f32 	%f165, %f179, %f195;
	fma.rn.f32 	%f79, %f163, %f5, %f165;
	mul.f32 	%f166, %f179, %f196;
	fma.rn.f32 	%f80, %f163, %f6, %f166;
	fma.rn.f32 	%f209, %f179, %f78, %f1;
	fma.rn.f32 	%f210, %f179, %f79, %f2;
	fma.rn.f32 	%f211, %f179, %f80, %f3;
	setp.leu.f32 	%p27, %f180, 0f00000000;
	@%p27 bra 	$L__BB0_30;
	ld.param.f32 	%f181, [compute_forces_kernel_param_7];
	neg.f32 	%f167, %f181;
	min.f32 	%f168, %f181, %f209;
	max.f32 	%f209, %f167, %f168;
	min.f32 	%f169, %f181, %f210;
	max.f32 	%f210, %f167, %f169;
	min.f32 	%f170, %f181, %f211;
	max.f32 	%f211, %f167, %f170;
$L__BB0_30:
	st.global.f32 	[%rd2], %f209;
	st.global.f32 	[%rd2+4], %f210;
	st.global.f32 	[%rd2+8], %f211;
	st.global.f32 	[%rd2+12], %f78;
	st.global.f32 	[%rd2+16], %f79;
	st.global.f32 	[%rd2+20], %f80;
	setp.ne.s32 	%p28, %r1, 0;
	@%p28 bra 	$L__BB0_32;
	add.u64 	%rd12, %SP, 0;
	add.u64 	%rd13, %SPL, 0;
	mul.f32 	%f171, %f195, %f195;
	fma.rn.f32 	%f172, %f194, %f194, %f171;
	fma.rn.f32 	%f173, %f196, %f196, %f172;
	sqrt.rn.f32 	%f174, %f173;
	cvt.f64.f32 	%fd1, %f174;
	cvt.f64.f32 	%fd2, %f209;
	cvt.f64.f32 	%fd3, %f210;
	cvt.f64.f32 	%fd4, %f211;
	cvt.f64.f32 	%fd5, %f78;
	cvt.f64.f32 	%fd6, %f79;
	cvt.f64.f32 	%fd7, %f80;
	mov.b32 	%r17, 0;
	st.local.u32 	[%rd13], %r17;
	st.local.f64 	[%rd13+8], %fd1;
	st.local.v2.f64 	[%rd13+16], {%fd2, %fd3};
	st.local.v2.f64 	[%rd13+32], {%fd4, %fd5};
	st.local.v2.f64 	[%rd13+48], {%fd6, %fd7};
	mov.u64 	%rd14, $str;
	cvta.global.u64 	%rd15, %rd14;
	{ // callseq 0, 0
	.param .b64 param0;
	st.param.b64 	[param0], %rd15;
	.param .b64 param1;
	st.param.b64 	[param1], %rd12;
	.param .b32 retval0;
	call.uni (retval0), 
	vprintf, 
	(
	param0, 
	param1
	);
	ld.param.b32 	%r18, [retval0];
	} // callseq 0
$L__BB0_32:
	ret;

}


// ===== COMPILED SASS (sm_100) =====

	.target	sm_100

	.elftype	@"ET_EXEC"


//--------------------- .note.nv.tkinfo           --------------------------
	.section	.note.nv.tkinfo,"",@"SHT_NOTE"
	.sectionflags	@"SHF_NOTE_NV_TKINFO"
	.tkinfo
        /*0018*/ 	.word	0x00000002
        /*0030*/ 	.string	""
        /*0030*/ 	.string	"ptxas"
        /*0030*/ 	.string	"Cuda compilation tools, release 13.0, V13.0.88"
        /*0030*/ 	.string	"Build cuda_13.0.r13.0/compiler.36424714_0"
        /*0030*/ 	.string	"-arch sm_100 -m 64 "



//--------------------- .note.nv.cuinfo           --------------------------
	.section	.note.nv.cuinfo,"",@"SHT_NOTE"
	.sectionflags	@"SHF_NOTE_NV_CUINFO"
        /*0018*/ 	.short	0x0002
        /*001a*/ 	.short	0x0064
        /*001c*/ 	.short	0x0082
	.zero		2


//--------------------- .nv.info                  --------------------------
	.section	.nv.info,"",@"SHT_CUDA_INFO"
	.align	4


	//----- nvinfo : EIATTR_REGCOUNT
	.align		4
        /*0000*/ 	.byte	0x04, 0x2f
        /*0002*/ 	.short	(.L_2 - .L_1)
	.align		4
.L_1:
        /*0004*/ 	.word	index@(compute_forces_kernel)
        /*0008*/ 	.word	0x00000029


	//----- nvinfo : EIATTR_FRAME_SIZE
	.align		4
.L_2:
        /*000c*/ 	.byte	0x04, 0x11
        /*000e*/ 	.short	(.L_4 - .L_3)
	.align		4
.L_3:
        /*0010*/ 	.word	index@($__internal_1_$__cuda_sm3x_div_rn_noftz_f32_slowpath)
        /*0014*/ 	.word	0x00000040


	//----- nvinfo : EIATTR_FRAME_SIZE
	.align		4
.L_4:
        /*0018*/ 	.byte	0x04, 0x11
        /*001a*/ 	.short	(.L_6 - .L_5)
	.align		4
.L_5:
        /*001c*/ 	.word	index@($__internal_0_$__cuda_sm20_sqrt_rn_f32_slowpath)
        /*0020*/ 	.word	0x00000040


	//----- nvinfo : EIATTR_FRAME_SIZE
	.align		4
.L_6:
        /*0024*/ 	.byte	0x04, 0x11
        /*0026*/ 	.short	(.L_8 - .L_7)
	.align		4
.L_7:
        /*0028*/ 	.word	index@(compute_forces_kernel)
        /*002c*/ 	.word	0x00000040


	//----- nvinfo : EIATTR_MIN_STACK_SIZE
	.align		4
.L_8:
        /*0030*/ 	.byte	0x04, 0x12
        /*0032*/ 	.short	(.L_10 - .L_9)
	.align		4
.L_9:
        /*0034*/ 	.word	index@(compute_forces_kernel)
        /*0038*/ 	.word	0x00000040
.L_10:


//--------------------- .nv.compat                --------------------------
	.section	.nv.compat,"",@"SHT_CUDA_COMPAT_INFO"
	.align	4
        /*0000*/ 	.byte	0x02, 0x09, 0x00, 0x00, 0x02, 0x02, 0x01, 0x00, 0x02, 0x05, 0x05, 0x00, 0x03, 0x07, 0x01, 0x01
        /*0010*/ 	.byte	0x02, 0x03, 0x00, 0x00, 0x02, 0x06, 0x01, 0x00, 0x04, 0x0b, 0x08, 0x00, 0x01, 0x00, 0x00, 0x00
        /*0020*/ 	.byte	0x00, 0x00, 0x00, 0x00


//--------------------- .nv.info.compute_forces_kernel --------------------------
	.section	.nv.info.compute_forces_kernel,"",@"SHT_CUDA_INFO"
	.sectionflags	@""
	.align	4


	//----- nvinfo : EIATTR_CUDA_API_VERSION
	.align		4
        /*0000*/ 	.byte	0x04, 0x37
        /*0002*/ 	.short	(.L_12 - .L_11)
.L_11:
        /*0004*/ 	.word	0x00000082


	//----- nvinfo : EIATTR_KPARAM_INFO
	.align		4
.L_12:
        /*0008*/ 	.byte	0x04, 0x17
        /*000a*/ 	.short	(.L_14 - .L_13)
.L_13:
        /*000c*/ 	.word	0x00000000
        /*0010*/ 	.short	0x0007
        /*0012*/ 	.short	0x0020
        /*0014*/ 	.byte	0x00, 0xf0, 0x11, 0x00


	//----- nvinfo : EIATTR_KPARAM_INFO
	.align		4
.L_14:
        /*0018*/ 	.byte	0x04, 0x17
        /*001a*/ 	.short	(.L_16 - .L_15)
.L_15:
        /*001c*/ 	.word	0x00000000
        /*0020*/ 	.short	0x0006
        /*0022*/ 	.short	0x001c
        /*0024*/ 	.byte	0x00, 0xf0, 0x11, 0x00


	//----- nvinfo : EIATTR_KPARAM_INFO
	.align		4
.L_16:
        /*0028*/ 	.byte	0x04, 0x17
        /*002a*/ 	.short	(.L_18 - .L_17)
.L_17:
        /*002c*/ 	.word	0x00000000
        /*0030*/ 	.short	0x0005
        /*0032*/ 	.short	0x0018
        /*0034*/ 	.byte	0x00, 0xf0, 0x11, 0x00


	//----- nvinfo : EIATTR_KPARAM_INFO
	.align		4
.L_18:
        /*0038*/ 	.byte	0x04, 0x17
        /*003a*/ 	.short	(.L_20 - .L_19)
.L_19:
        /*003c*/ 	.word	0x00000000
        /*0040*/ 	.short	0x0004
        /*0042*/ 	.short	0x0014
        /*0044*/ 	.byte	0x00, 0xf0, 0x11, 0x00


	//----- nvinfo : EIATTR_KPARAM_INFO
	.align		4
.L_20:
        /*0048*/ 	.byte	0x04, 0x17
        /*004a*/ 	.short	(.L_22 - .L_21)
.L_21:
        /*004c*/ 	.word	0x00000000
        /*0050*/ 	.short	0x0003
        /*0052*/ 	.short	0x0010
        /*0054*/ 	.byte	0x00, 0xf0, 0x11, 0x00


	//----- nvinfo : EIATTR_KPARAM_INFO
	.align		4
.L_22:
        /*0058*/ 	.byte	0x04, 0x17
        /*005a*/ 	.short	(.L_24 - .L_23)
.L_23:
        /*005c*/ 	.word	0x00000000
        /*0060*/ 	.short	0x0002
        /*0062*/ 	.short	0x000c
        /*0064*/ 	.byte	0x00, 0xf0, 0x11, 0x00


	//----- nvinfo : EIATTR_KPARAM_INFO
	.align		4
.L_24:
        /*0068*/ 	.byte	0x04, 0x17
        /*006a*/ 	.short	(.L_26 - .L_25)
.L_25:
        /*006c*/ 	.word	0x00000000
        /*0070*/ 	.short	0x0001
        /*0072*/ 	.short	0x0008
        /*0074*/ 	.byte	0x00, 0xf0, 0x11, 0x00


	//----- nvinfo : EIATTR_KPARAM_INFO
	.align		4
.L_26:
        /*0078*/ 	.byte	0x04, 0x17
        /*007a*/ 	.short	(.L_28 - .L_27)
.L_27:
        /*007c*/ 	.word	0x00000000
        /*0080*/ 	.short	0x0000
        /*0082*/ 	.short	0x0000
        /*0084*/ 	.byte	0x00, 0xf5, 0x21, 0x00


	//----- nvinfo : EIATTR_SPARSE_MMA_MASK
	.align		4
.L_28:
        /*0088*/ 	.byte	0x03, 0x50
        /*008a*/ 	.short	0x0000


	//----- nvinfo : EIATTR_MAXREG_COUNT
	.align		4
        /*008c*/ 	.byte	0x03, 0x1b
        /*008e*/ 	.short	0x00ff


	//----- nvinfo : EIATTR_EXTERNS
	.align		4
        /*0090*/ 	.byte	0x04, 0x0f
        /*0092*/ 	.short	(.L_30 - .L_29)


	//   ....[0]....
	.align		4
.L_29:
        /*0094*/ 	.word	index@(vprintf)


	//----- nvinfo : EIATTR_MERCURY_ISA_VERSION
	.align		4
.L_30:
        /*0098*/ 	.byte	0x03, 0x5f
        /*009a*/ 	.short	0x0101


	//----- nvinfo : EIATTR_VRC_CTA_INIT_COUNT
	.align		4
        /*009c*/ 	.byte	0x02, 0x4a
	.zero		1
	.zero		1


	//----- nvinfo : EIATTR_SYSCALL_OFFSETS
	.align		4
        /*00a0*/ 	.byte	0x04, 0x46
        /*00a2*/ 	.short	(.L_32 - .L_31)


	//   ....[0]....
.L_31:
        /*00a4*/ 	.word	0x00001dd0


	//----- nvinfo : EIATTR_EXIT_INSTR_OFFSETS
	.align		4
.L_32:
        /*00a8*/ 	.byte	0x04, 0x1c
        /*00aa*/ 	.short	(.L_34 - .L_33)


	//   ....[0]....
.L_33:
        /*00ac*/ 	.word	0x000000d0


	//   ....[1]....
        /*00b0*/ 	.word	0x00000150


	//   ....[2]....
        /*00b4*/ 	.word	0x00001b90


	//   ....[3]....
        /*00b8*/ 	.word	0x00001de0


	//----- nvinfo : EIATTR_CRS_STACK_SIZE
	.align		4
.L_34:
        /*00bc*/ 	.byte	0x04, 0x1e
        /*00be*/ 	.short	(.L_36 - .L_35)
.L_35:
        /*00c0*/ 	.word	0x00000000


	//----- nvinfo : EIATTR_CBANK_PARAM_SIZE
	.align		4
.L_36:
        /*00c4*/ 	.byte	0x03, 0x19
        /*00c6*/ 	.short	0x0024


	//----- nvinfo : EIATTR_PARAM_CBANK
	.align		4
        /*00c8*/ 	.byte	0x04, 0x0a
        /*00ca*/ 	.short	(.L_38 - .L_37)
	.align		4
.L_37:
        /*00cc*/ 	.word	index@(.nv.constant0.compute_forces_kernel)
        /*00d0*/ 	.short	0x0380
        /*00d2*/ 	.short	0x0024


	//----- nvinfo : EIATTR_SW_WAR
	.align		4
.L_38:
        /*00d4*/ 	.byte	0x04, 0x36
        /*00d6*/ 	.short	(.L_40 - .L_39)
.L_39:
        /*00d8*/ 	.word	0x00000008
.L_40:


//--------------------- .nv.callgraph             --------------------------
	.section	.nv.callgraph,"",@"SHT_CUDA_CALLGRAPH"
	.align	4
	.sectionentsize	8
	.align		4
        /*0000*/ 	.word	0x00000000
	.align		4
        /*0004*/ 	.word	0xffffffff
	.align		4
        /*0008*/ 	.word	index@(compute_forces_kernel)
	.align		4
        /*000c*/ 	.word	index@(vprintf)
	.align		4
        /*0010*/ 	.word	0x00000000
	.align		4
        /*0014*/ 	.word	0xfffffffe
	.align		4
        /*0018*/ 	.word	0x00000000
	.align		4
        /*001c*/ 	.word	0xfffffffd
	.align		4
        /*0020*/ 	.word	0x00000000
	.align		4
        /*0024*/ 	.word	0xfffffffc


//--------------------- .nv.constant4             --------------------------
	.section	.nv.constant4,"a",@progbits
	.align	8
	.align		8
.nv.constant4:
        /*0000*/ 	.dword	vprintf
	.align		8
        /*0008*/ 	.dword	$str


//--------------------- .text.compute_forces_kernel --------------------------
	.section	.text.compute_forces_kernel,"ax",@progbits
	.align	128
        .global         compute_forces_kernel
        .type           compute_forces_kernel,@function
        .size           compute_forces_kernel,(.L_x_65 - compute_forces_kernel)
        .other          compute_forces_kernel,@"STO_CUDA_ENTRY STV_DEFAULT"
compute_forces_kernel:
.text.compute_forces_kernel:
[----:B------:R-:W0:Y:S01]  /*0000*/  LDC R1, c[0x0][0x37c] ;  /* 0x0000df00ff017b82 */ /* 0x000e220000000800 */
[----:B------:R-:W1:Y:S01]  /*0010*/  S2R R0, SR_TID.X ;  /* 0x0000000000007919 */ /* 0x000e620000002100 */
[----:B------:R-:W2:Y:S06]  /*0020*/  LDCU UR5, c[0x0][0x2fc] ;  /* 0x00005f80ff0577ac */ /* 0x000eac0008000800 */
[----:B------:R-:W1:Y:S01]  /*0030*/  S2UR UR6, SR_CTAID.X ;  /* 0x00000000000679c3 */ /* 0x000e620000002500 */
[----:B0-----:R-:W-:Y:S01]  /*0040*/  IADD3 R1, PT, PT, R1, -0x40, RZ ;  /* 0xffffffc001017810 */ /* 0x001fe20007ffe0ff */
[----:B------:R-:W0:Y:S01]  /*0050*/  LDCU UR7, c[0x0][0x388] ;  /* 0x00007100ff0777ac */ /* 0x000e220008000800 */
[----:B------:R-:W3:Y:S05]  /*0060*/  LDCU UR4, c[0x0][0x2f8] ;  /* 0x00005f00ff0477ac */ /* 0x000eea0008000800 */
[----:B------:R-:W1:Y:S01]  /*0070*/  LDC R17, c[0x0][0x360] ;  /* 0x0000d800ff117b82 */ /* 0x000e620000000800 */
[----:B0-----:R-:W-:-:S02]  /*0080*/  MOV R4, UR7 ;  /* 0x0000000700047c02 */ /* 0x001fc40008000f00 */
[----:B---3--:R-:W-:-:S04]  /*0090*/  IADD3 R6, P1, PT, R1, UR4, RZ ;  /* 0x0000000401067c10 */ /* 0x008fc8000ff3e0ff */
[----:B--2---:R-:W-:Y:S01]  /*00a0*/  IADD3.X R7, PT, PT, RZ, UR5, RZ, P1, !PT ;  /* 0x00000005ff077c10 */ /* 0x004fe20008ffe4ff */
[----:B-1----:R-:W-:-:S05]  /*00b0*/  IMAD R17, R17, UR6, R0 ;  /* 0x0000000611117c24 */ /* 0x002fca000f8e0200 */
[----:B------:R-:W-:-:S13]  /*00c0*/  ISETP.GE.AND P0, PT, R17, R4, PT ;  /* 0x000000041100720c */ /* 0x000fda0003f06270 */
[----:B------:R-:W-:Y:S05]  /*00d0*/  @P0 EXIT ;  /* 0x000000000000094d */ /* 0x000fea0003800000 */
[----:B------:R-:W0:Y:S01]  /*00e0*/  LDC.64 R8, c[0x0][0x380] ;  /* 0x0000e000ff087b82 */ /* 0x000e220000000a00 */
[----:B------:R-:W1:Y:S01]  /*00f0*/  LDCU.64 UR6, c[0x0][0x358] ;  /* 0x00006b00ff0677ac */ /* 0x000e620008000a00 */
[----:B0-----:R-:W-:-:S05]  /*0100*/  IMAD.WIDE R8, R17, 0x1c, R8 ;  /* 0x0000001c11087825 */ /* 0x001fca00078e0208 */
[----:B-1----:R-:W2:Y:S02]  /*0110*/  LDG.E.U16 R2, desc[UR6][R8.64+0x18] ;  /* 0x0000180608027981 */ /* 0x002ea4000c1e1500 */
[----:B--2---:R-:W-:-:S04]  /*0120*/  PRMT R21, R2, 0x7771, RZ ;  /* 0x0000777102157816 */ /* 0x004fc800000000ff */
[----:B------:R-:W-:-:S04]  /*0130*/  LOP3.LUT R0, R21, 0x1, RZ, 0xc0, !PT ;  /* 0x0000000115007812 */ /* 0x000fc800078ec0ff */
[----:B------:R-:W-:-:S13]  /*0140*/  ISETP.NE.U32.AND P0, PT, R0, 0x1, PT ;  /* 0x000000010000780c */ /* 0x000fda0003f05070 */
[----:B------:R-:W-:Y:S05]  /*0150*/  @P0 EXIT ;  /* 0x000000000000094d */ /* 0x000fea0003800000 */
[----:B------:R0:W5:Y:S04]  /*0160*/  LDG.E R16, desc[UR6][R8.64] ;  /* 0x0000000608107981 */ /* 0x000168000c1e1900 */
[----:B------:R0:W5:Y:S04]  /*0170*/  LDG.E R14, desc[UR6][R8.64+0x4] ;  /* 0x00000406080e7981 */ /* 0x000168000c1e1900 */
[----:B------:R0:W5:Y:S04]  /*0180*/  LDG.E R15, desc[UR6][R8.64+0x8] ;  /* 0x00000806080f7981 */ /* 0x000168000c1e1900 */
[----:B------:R0:W5:Y:S04]  /*0190*/  LDG.E R20, desc[UR6][R8.64+0xc] ;  /* 0x00000c0608147981 */ /* 0x000168000c1e1900 */
[----:B------:R0:W5:Y:S04]  /*01a0*/  LDG.E R19, desc[UR6][R8.64+0x10] ;  /* 0x0000100608137981 */ /* 0x000168000c1e1900 */
[----:B------:R0:W5:Y:S01]  /*01b0*/  LDG.E R18, desc[UR6][R8.64+0x14] ;  /* 0x0000140608127981 */ /* 0x000162000c1e1900 */
[----:B------:R-:W-:Y:S01]  /*01c0*/  ISETP.GE.AND P0, PT, R4, 0x1, PT ;  /* 0x000000010400780c */ /* 0x000fe20003f06270 */
[----:B------:R-:W-:Y:S01]  /*01d0*/  HFMA2 R26, -RZ, RZ, 0, 0 ;  /* 0x00000000ff1a7431 */ /* 0x000fe200000001ff */
[----:B------:R-:W-:-:S11]  /*01e0*/  CS2R R24, SRZ ;  /* 0x0000000000187805 */ /* 0x000fd6000001ff00 */
[----:B0-----:R-:W-:Y:S05]  /*01f0*/  @!P0 BRA `(.L_x_0) ;  /* 0x0000001400f88947 */ /* 0x001fea0003800000 */
[----:B------:R-:W0:Y:S01]  /*0200*/  LDCU UR4, c[0x0][0x394] ;  /* 0x00007280ff0477ac */ /* 0x000e220008000800 */
[----:B------:R-:W-:Y:S02]  /*0210*/  PRMT R0, R2, 0x7770, RZ ;  /* 0x0000777002007816 */ /* 0x000fe400000000ff */
[----:B------:R-:W-:Y:S02]  /*0220*/  CS2R R24, SRZ ;  /* 0x0000000000187805 */ /* 0x000fe4000001ff00 */
[----:B------:R-:W-:Y:S02]  /*0230*/  ISETP.NE.AND P0, PT, R4, 0x1, PT ;  /* 0x000000010400780c */ /* 0x000fe40003f05270 */
[----:B------:R-:W-:Y:S02]  /*0240*/  I2FP.F32.U32 R0, R0 ;  /* 0x0000000000007245 */ /* 0x000fe40000201000 */
[----:B------:R-:W-:-:S03]  /*0250*/  MOV R26, RZ ;  /* 0x000000ff001a7202 */ /* 0x000fc60000000f00 */
[----:B------:R-:W-:-:S04]  /*0260*/  FADD R0, R0, 1 ;  /* 0x3f80000000007421 */ /* 0x000fc80000000000 */
[----:B------:R-:W-:Y:S01]  /*0270*/  FMUL R22, R0, 0.00390625 ;  /* 0x3b80000000167820 */ /* 0x000fe20000400000 */
[----:B------:R-:W-:-:S03]  /*0280*/  MOV R0, RZ ;  /* 0x000000ff00007202 */ /* 0x000fc60000000f00 */
[----:B0-----:R-:W-:Y:S01]  /*0290*/  FMUL R23, R22, UR4 ;  /* 0x0000000416177c20 */ /* 0x001fe20008400000 */
[----:B------:R-:W-:Y:S06]  /*02a0*/  @!P0 BRA `(.L_x_1) ;  /* 0x0000000c00e48947 */ /* 0x000fec0003800000 */
[----:B------:R-:W0:Y:S01]  /*02b0*/  LDCU.64 UR4, c[0x0][0x380] ;  /* 0x00007000ff0477ac */ /* 0x000e220008000a00 */
[----:B------:R-:W-:Y:S02]  /*02c0*/  IADD3 R36, PT, PT, -R17, RZ, RZ ;  /* 0x000000ff11247210 */ /* 0x000fe40007ffe1ff */
[----:B------:R-:W-:Y:S01]  /*02d0*/  MOV R24, RZ ;  /* 0x000000ff00187202 */ /* 0x000fe20000000f00 */
[----:B------:R-:W1:Y:S01]  /*02e0*/  LDCU UR8, c[0x0][0x38c] ;  /* 0x00007180ff0877ac */ /* 0x000e620008000800 */
[----:B------:R-:W2:Y:S01]  /*02f0*/  LDCU UR9, c[0x0][0x39c] ;  /* 0x00007380ff0977ac */ /* 0x000ea20008000800 */
[----:B0-----:R-:W-:-:S04]  /*0300*/  UIADD3 UR4, UP0, UPT, UR4, 0x1c, URZ ;  /* 0x0000001c04047890 */ /* 0x001fc8000ff1e0ff */
[----:B------:R-:W-:Y:S02]  /*0310*/  UIADD3.X UR5, UPT, UPT, URZ, UR5, URZ, UP0, !UPT ;  /* 0x00000005ff057290 */ /* 0x000fe400087fe4ff */
[----:B------:R-:W-:Y:S01]  /*0320*/  MOV R10, UR4 ;  /* 0x00000004000a7c02 */ /* 0x000fe20008000f00 */
[----:B------:R-:W-:-:S03]  /*0330*/  UMOV UR4, URZ ;  /* 0x000000ff00047c82 */ /* 0x000fc60008000000 */
[----:B-12---:R-:W-:-:S07]  /*0340*/  MOV R11, UR5 ;  /* 0x00000005000b7c02 */ /* 0x006fce0008000f00 */
.L_x_32:
[----:B------:R-:W-:Y:S01]  /*0350*/  ISETP.NE.AND P0, PT, R36, RZ, PT ;  /* 0x000000ff2400720c */ /* 0x000fe20003f05270 */
[----:B------:R-:W-:-:S12]  /*0360*/  BSSY.RECONVERGENT B2, `(.L_x_2) ;  /* 0x0000071000027945 */ /* 0x000fd80003800200 */
[----:B------:R-:W-:Y:S05]  /*0370*/  @!P0 BRA `(.L_x_3) ;  /* 0x0000000400bc8947 */ /* 0x000fea0003800000 */
[----:B------:R-:W2:Y:S02]  /*0380*/  LDG.E.U8 R28, desc[UR6][R10.64+-0x3] ;  /* 0xfffffd060a1c7981 */ /* 0x000ea4000c1e1100 */
[----:B--2---:R-:W-:-:S04]  /*0390*/  LOP3.LUT R0, R28, 0x1, RZ, 0xc0, !PT ;  /* 0x000000011c007812 */ /* 0x004fc800078ec0ff */
[----:B------:R-:W-:-:S13]  /*03a0*/  ISETP.NE.U32.AND P0, PT, R0, 0x1, PT ;  /* 0x000000010000780c */ /* 0x000fda0003f05070 */
[----:B------:R-:W-:Y:S05]  /*03b0*/  @P0 BRA `(.L_x_3) ;  /* 0x0000000400ac0947 */ /* 0x000fea0003800000 */
[----:B------:R-:W2:Y:S04]  /*03c0*/  LDG.E R13, desc[UR6][R10.64+-0x18] ;  /* 0xffffe8060a0d7981 */ /* 0x000ea8000c1e1900 */
[----:B------:R-:W3:Y:S04]  /*03d0*/  LDG.E R5, desc[UR6][R10.64+-0x1c] ;  /* 0xffffe4060a057981 */ /* 0x000ee8000c1e1900 */
[----:B------:R-:W4:Y:S04]  /*03e0*/  LDG.E R2, desc[UR6][R10.64+-0x14] ;  /* 0xffffec060a027981 */ /* 0x000f28000c1e1900 */
[----:B------:R-:W4:Y:S01]  /*03f0*/  LDG.E.U8 R3, desc[UR6][R10.64+-0x4] ;  /* 0xfffffc060a037981 */ /* 0x000f22000c1e1100 */
[----:B------:R-:W-:Y:S01]  /*0400*/  BSSY.RECONVERGENT B0, `(.L_x_4) ;  /* 0x0000016000007945 */ /* 0x000fe20003800200 */
[----:B--2--5:R-:W-:Y:S01]  /*0410*/  FADD R0, -R14, R13 ;  /* 0x0000000d0e007221 */ /* 0x024fe20000000100 */
[----:B---3--:R-:W-:-:S03]  /*0420*/  FADD R4, -R16, R5 ;  /* 0x0000000510047221 */ /* 0x008fc60000000100 */
[----:B------:R-:W-:Y:S01]  /*0430*/  FMUL R5, R0, R0 ;  /* 0x0000000000057220 */ /* 0x000fe20000400000 */
[----:B----4-:R-:W-:-:S03]  /*0440*/  FADD R2, -R15, R2 ;  /* 0x000000020f027221 */ /* 0x010fc60000000100 */
[----:B------:R-:W-:Y:S01]  /*0450*/  FFMA R5, R4, R4, R5 ;  /* 0x0000000404057223 */ /* 0x000fe20000000005 */
[----:B------:R-:W-:-:S03]  /*0460*/  I2FP.F32.U32 R3, R3 ;  /* 0x0000000300037245 */ /* 0x000fc60000201000 */
[----:B------:R-:W-:-:S04]  /*0470*/  FFMA R12, R2, R2, R5 ;  /* 0x00000002020c7223 */ /* 0x000fc80000000005 */
[----:B------:R0:W1:Y:S01]  /*0480*/  MUFU.RSQ R13, R12 ;  /* 0x0000000c000d7308 */ /* 0x0000620000001400 */
[----:B------:R-:W-:Y:S01]  /*0490*/  IADD3 R5, PT, PT, R12, -0xd000000, RZ ;  /* 0xf30000000c057810 */ /* 0x000fe20007ffe0ff */
[----:B------:R-:W-:-:S03]  /*04a0*/  FADD R3, R3, 1 ;  /* 0x3f80000003037421 */ /* 0x000fc60000000000 */
[----:B------:R-:W-:Y:S01]  /*04b0*/  ISETP.GT.U32.AND P0, PT, R5, 0x727fffff, PT ;  /* 0x727fffff0500780c */ /* 0x000fe20003f04070 */
[----:B------:R-:W-:-:S12]  /*04c0*/  FMUL R27, R3, 0.00390625 ;  /* 0x3b800000031b7820 */ /* 0x000fd80000400000 */
[----:B01----:R-:W-:Y:S05]  /*04d0*/  @!P0 BRA `(.L_x_5) ;  /* 0x0000000000108947 */ /* 0x003fea0003800000 */
[----:B------:R-:W-:Y:S02]  /*04e0*/  MOV R3, R12 ;  /* 0x0000000c00037202 */ /* 0x000fe40000000f00 */
[----:B------:R-:W-:-:S07]  /*04f0*/  MOV R32, 0x510 ;  /* 0x0000051000207802 */ /* 0x000fce0000000f00 */
[----:B------:R-:W-:Y:S05]  /*0500*/  CALL.REL.NOINC `($__internal_0_$__cuda_sm20_sqrt_rn_f32_slowpath) ;  /* 0x0000001800387944 */ /* 0x000fea0003c00000 */
[----:B------:R-:W-:Y:S05]  /*0510*/  BRA `(.L_x_6) ;  /* 0x0000000000107947 */ /* 0x000fea0003800000 */
.L_x_5:
[----:B------:R-:W-:Y:S01]  /*0520*/  FMUL.FTZ R29, R12, R13 ;  /* 0x0000000d0c1d7220 */ /* 0x000fe20000410000 */
[----:B------:R-:W-:-:S03]  /*0530*/  FMUL.FTZ R3, R13, 0.5 ;  /* 0x3f0000000d037820 */ /* 0x000fc60000410000 */
[----:B------:R-:W-:-:S04]  /*0540*/  FFMA R12, -R29, R29, R12 ;  /* 0x0000001d1d0c7223 */ /* 0x000fc8000000010c */
[----:B------:R-:W-:-:S07]  /*0550*/  FFMA R29, R12, R3, R29 ;  /* 0x000000030c1d7223 */ /* 0x000fce000000001d */
.L_x_6:
[----:B------:R-:W-:Y:S05]  /*0560*/  BSYNC.RECONVERGENT B0 ;  /* 0x0000000000007941 */ /* 0x000fea0003800200 */
.L_x_4:
[----:B------:R-:W-:-:S13]  /*0570*/  FSETP.GT.AND P0, PT, R29, 9.9999997473787516356e-05, PT ;  /* 0x38d1b7171d00780b */ /* 0x000fda0003f04000 */
[----:B------:R-:W-:Y:S05]  /*0580*/  @!P0 BRA `(.L_x_3) ;  /* 0x0000000400388947 */ /* 0x000fea0003800000 */
[----:B------:R-:W0:Y:S01]  /*0590*/  MUFU.RCP R12, R29 ;  /* 0x0000001d000c7308 */ /* 0x000e220000001000 */
[----:B------:R-:W-:Y:S07]  /*05a0*/  BSSY.RECONVERGENT B3, `(.L_x_7) ;  /* 0x000000d000037945 */ /* 0x000fee0003800200 */
[----:B------:R-:W1:Y:S01]  /*05b0*/  FCHK P0, R4, R29 ;  /* 0x0000001d04007302 */ /* 0x000e620000000000 */
[----:B0-----:R-:W-:-:S04]  /*05c0*/  FFMA R3, R12, -R29, 1 ;  /* 0x3f8000000c037423 */ /* 0x001fc8000000081d */
[----:B------:R-:W-:-:S04]  /*05d0*/  FFMA R3, R12, R3, R12 ;  /* 0x000000030c037223 */ /* 0x000fc8000000000c */
[----:B------:R-:W-:-:S04]  /*05e0*/  FFMA R12, R4, R3, RZ ;  /* 0x00000003040c7223 */ /* 0x000fc800000000ff */
[----:B------:R-:W-:-:S04]  /*05f0*/  FFMA R13, R12, -R29, R4 ;  /* 0x8000001d0c0d7223 */ /* 0x000fc80000000004 */
[----:B------:R-:W-:Y:S01]  /*0600*/  FFMA R13, R3, R13, R12 ;  /* 0x0000000d030d7223 */ /* 0x000fe2000000000c */
[----:B-1----:R-:W-:Y:S06]  /*0610*/  @!P0 BRA `(.L_x_8) ;  /* 0x0000000000148947 */ /* 0x002fec0003800000 */
[----:B------:R-:W-:Y:S02]  /*0620*/  MOV R3, R4 ;  /* 0x0000000400037202 */ /* 0x000fe40000000f00 */
[----:B------:R-:W-:Y:S02]  /*0630*/  MOV R4, R29 ;  /* 0x0000001d00047202 */ /* 0x000fe40000000f00 */
[----:B------:R-:W-:-:S07]  /*0640*/  MOV R12, 0x660 ;  /* 0x00000660000c7802 */ /* 0x000fce0000000f00 */
[----:B------:R-:W-:Y:S05]  /*0650*/  CALL.REL.NOINC `($__internal_1_$__cuda_sm3x_div_rn_noftz_f32_slowpath) ;  /* 0x0000001800407944 */ /* 0x000fea0003c00000 */
[----:B------:R-:W-:-:S07]  /*0660*/  IMAD.MOV.U32 R13, RZ, RZ, R3 ;  /* 0x000000ffff0d7224 */ /* 0x000fce00078e0003 */
.L_x_8:
[----:B------:R-:W-:Y:S05]  /*0670*/  BSYNC.RECONVERGENT B3 ;  /* 0x0000000000037941 */ /* 0x000fea0003800200 */
.L_x_7:
        /* <DEDUP_REMOVED lines=13> */
[----:B------:R-:W-:-:S07]  /*0750*/  MOV R30, R3 ;  /* 0x00000003001e7202 */ /* 0x000fce0000000f00 */
.L_x_10:
[----:B------:R-:W-:Y:S05]  /*0760*/  BSYNC.RECONVERGENT B3 ;  /* 0x0000000000037941 */ /* 0x000fea0003800200 */
.L_x_9:
        /* <DEDUP_REMOVED lines=14> */
.L_x_12:
[----:B------:R-:W-:Y:S05]  /*0850*/  BSYNC.RECONVERGENT B3 ;  /* 0x0000000000037941 */ /* 0x000fea0003800200 */
.L_x_11:
[----:B------:R-:W-:Y:S01]  /*0860*/  LOP3.LUT P0, RZ, R21, 0x2, R28, 0x80, !PT ;  /* 0x0000000215ff7812 */ /* 0x000fe2000780801c */
[----:B------:R-:W-:Y:S01]  /*0870*/  BSSY.RECONVERGENT B0, `(.L_x_13) ;  /* 0x000000c000007945 */ /* 0x000fe20003800200 */
[----:B------:R-:W-:-:S11]  /*0880*/  FSETP.GEU.AND P1, PT, R29, UR9, PT ;  /* 0x000000091d007c0b */ /* 0x000fd6000bf2e000 */
[----:B------:R-:W-:Y:S05]  /*0890*/  @!P0 BRA `(.L_x_14) ;  /* 0x0000000000248947 */ /* 0x000fea0003800000 */
[----:B------:R-:W-:Y:S01]  /*08a0*/  FADD R0, R29, -1 ;  /* 0xbf8000001d007421 */ /* 0x000fe20000000000 */
[----:B------:R-:W-:-:S03]  /*08b0*/  FMUL R3, R22, R27 ;  /* 0x0000001b16037220 */ /* 0x000fc60000400000 */
[----:B------:R-:W-:-:S04]  /*08c0*/  FMUL R0, R0, UR8 ;  /* 0x0000000800007c20 */ /* 0x000fc80008400000 */
[C---:B------:R-:W-:Y:S01]  /*08d0*/  FMUL R2, R0.reuse, R13 ;  /* 0x0000000d00027220 */ /* 0x040fe20000400000 */
[C---:B------:R-:W-:Y:S01]  /*08e0*/  FMUL R4, R0.reuse, R30 ;  /* 0x0000001e00047220 */ /* 0x040fe20000400000 */
[----:B------:R-:W-:Y:S02]  /*08f0*/  FMUL R5, R0, R33 ;  /* 0x0000002100057220 */ /* 0x000fe40000400000 */
[C---:B------:R-:W-:Y:S01]  /*0900*/  FFMA R26, R3.reuse, R2, R26 ;  /* 0x00000002031a7223 */ /* 0x040fe2000000001a */
[C---:B------:R-:W-:Y:S01]  /*0910*/  FFMA R25, R3.reuse, R4, R25 ;  /* 0x0000000403197223 */ /* 0x040fe20000000019 */
[----:B------:R-:W-:-:S07]  /*0920*/  FFMA R24, R3, R5, R24 ;  /* 0x0000000503187223 */ /* 0x000fce0000000018 */
.L_x_14:
[----:B------:R-:W-:Y:S05]  /*0930*/  BSYNC.RECONVERGENT B0 ;  /* 0x0000000000007941 */ /* 0x000fea0003800200 */
.L_x_13:
[----:B------:R-:W-:Y:S05]  /*0940*/  @P1 BRA `(.L_x_3) ;  /* 0x0000000000481947 */ /* 0x000fea0003800000 */
[----:B------:R-:W-:Y:S01]  /*0950*/  FMUL R4, R29, R29 ;  /* 0x0000001d1d047220 */ /* 0x000fe20000400000 */
[----:B------:R-:W-:Y:S01]  /*0960*/  FMUL R3, R23, R27 ;  /* 0x0000001b17037220 */ /* 0x000fe20000400000 */
[----:B------:R-:W-:Y:S02]  /*0970*/  BSSY.RECONVERGENT B3, `(.L_x_15) ;  /* 0x000000c000037945 */ /* 0x000fe40003800200 */
[----:B------:R-:W0:Y:S08]  /*0980*/  MUFU.RCP R0, R4 ;  /* 0x0000000400007308 */ /* 0x000e300000001000 */
[----:B------:R-:W1:Y:S01]  /*0990*/  FCHK P0, R3, R4 ;  /* 0x0000000403007302 */ /* 0x000e620000000000 */
[----:B0-----:R-:W-:-:S04]  /*09a0*/  FFMA R5, -R4, R0, 1 ;  /* 0x3f80000004057423 */ /* 0x001fc80000000100 */
[----:B------:R-:W-:-:S04]  /*09b0*/  FFMA R0, R0, R5, R0 ;  /* 0x0000000500007223 */ /* 0x000fc80000000000 */
[----:B------:R-:W-:-:S04]  /*09c0*/  FFMA R5, R3, R0, RZ ;  /* 0x0000000003057223 */ /* 0x000fc800000000ff */
[----:B------:R-:W-:-:S04]  /*09d0*/  FFMA R2, -R4, R5, R3 ;  /* 0x0000000504027223 */ /* 0x000fc80000000103 */
[----:B------:R-:W-:Y:S01]  /*09e0*/  FFMA R5, R0, R2, R5 ;  /* 0x0000000200057223 */ /* 0x000fe20000000005 */
[----:B-1----:R-:W-:Y:S06]  /*09f0*/  @!P0 BRA `(.L_x_16) ;  /* 0x00000000000c8947 */ /* 0x002fec0003800000 */
[----:B------:R-:W-:-:S07]  /*0a00*/  MOV R12, 0xa20 ;  /* 0x00000a20000c7802 */ /* 0x000fce0000000f00 */
[----:B------:R-:W-:Y:S05]  /*0a10*/  CALL.REL.NOINC `($__internal_1_$__cuda_sm3x_div_rn_noftz_f32_slowpath) ;  /* 0x0000001400507944 */ /* 0x000fea0003c00000 */
[----:B------:R-:W-:-:S07]  /*0a20*/  MOV R5, R3 ;  /* 0x0000000300057202 */ /* 0x000fce0000000f00 */
.L_x_16:
[----:B------:R-:W-:Y:S05]  /*0a30*/  BSYNC.RECONVERGENT B3 ;  /* 0x0000000000037941 */ /* 0x000fea0003800200 */
.L_x_15:
[C---:B------:R-:W-:Y:S01]  /*0a40*/  FFMA R26, R5.reuse, -R13, R26 ;  /* 0x8000000d051a7223 */ /* 0x040fe2000000001a */
[C---:B------:R-:W-:Y:S01]  /*0a50*/  FFMA R25, R5.reuse, -R30, R25 ;  /* 0x8000001e05197223 */ /* 0x040fe20000000019 */
[----:B------:R-:W-:-:S07]  /*0a60*/  FFMA R24, R5, -R33, R24 ;  /* 0x8000002105187223 */ /* 0x000fce0000000018 */
.L_x_3:
[----:B------:R-:W-:Y:S05]  /*0a70*/  BSYNC.RECONVERGENT B2 ;  /* 0x0000000000027941 */ /* 0x000fea0003800200 */
.L_x_2:
[----:B------:R-:W-:Y:S01]  /*0a80*/  UIADD3 UR5, UPT, UPT, UR4, 0x1, URZ ;  /* 0x0000000104057890 */ /* 0x000fe2000fffe0ff */
[----:B------:R-:W-:Y:S05]  /*0a90*/  BSSY.RECONVERGENT B2, `(.L_x_17) ;  /* 0x0000072000027945 */ /* 0x000fea0003800200 */
[----:B------:R-:W-:-:S13]  /*0aa0*/  ISETP.NE.AND P0, PT, R17, UR5, PT ;  /* 0x0000000511007c0c */ /* 0x000fda000bf05270 */
        /* <DEDUP_REMOVED lines=27> */
.L_x_20:
[----:B------:R-:W-:Y:S01]  /*0c60*/  FMUL.FTZ R29, R12, R13 ;  /* 0x0000000d0c1d7220 */ /* 0x000fe20000410000 */
[----:B------:R-:W-:-:S03]  /*0c70*/  FMUL.FTZ R3, R13, 0.5 ;  /* 0x3f0000000d037820 */ /* 0x000fc60000410000 */
[----:B------:R-:W-:-:S04]  /*0c80*/  FFMA R12, -R29, R29, R12 ;  /* 0x0000001d1d0c7223 */ /* 0x000fc8000000010c */
[----:B------:R-:W-:-:S07]  /*0c90*/  FFMA R29, R12, R3, R29 ;  /* 0x000000030c1d7223 */ /* 0x000fce000000001d */
.L_x_21:
[----:B------:R-:W-:Y:S05]  /*0ca0*/  BSYNC.RECONVERGENT B0 ;  /* 0x0000000000007941 */ /* 0x000fea0003800200 */
.L_x_19:
        /* <DEDUP_REMOVED lines=16> */
.L_x_23:
[----:B------:R-:W-:Y:S05]  /*0db0*/  BSYNC.RECONVERGENT B3 ;  /* 0x0000000000037941 */ /* 0x000fea0003800200 */
.L_x_22:
        /* <DEDUP_REMOVED lines=14> */
.L_x_25:
[----:B------:R-:W-:Y:S05]  /*0ea0*/  BSYNC.RECONVERGENT B3 ;  /* 0x0000000000037941 */ /* 0x000fea0003800200 */
.L_x_24:
        /* <DEDUP_REMOVED lines=14> */
.L_x_27:
[----:B------:R-:W-:Y:S05]  /*0f90*/  BSYNC.RECONVERGENT B3 ;  /* 0x0000000000037941 */ /* 0x000fea0003800200 */
.L_x_26:
        /* <DEDUP_REMOVED lines=13> */
.L_x_29:
[----:B------:R-:W-:Y:S05]  /*1070*/  BSYNC.RECONVERGENT B0 ;  /* 0x0000000000007941 */ /* 0x000fea0003800200 */
.L_x_28:
        /* <DEDUP_REMOVED lines=15> */
.L_x_31:
[----:B------:R-:W-:Y:S05]  /*1170*/  BSYNC.RECONVERGENT B3 ;  /* 0x0000000000037941 */ /* 0x000fea0003800200 */
.L_x_30:
[C---:B------:R-:W-:Y:S01]  /*1180*/  FFMA R26, R5.reuse, -R13, R26 ;  /* 0x8000000d051a7223 */ /* 0x040fe2000000001a */
[C---:B------:R-:W-:Y:S01]  /*1190*/  FFMA R25, R5.reuse, -R30, R25 ;  /* 0x8000001e05197223 */ /* 0x040fe20000000019 */
[----:B------:R-:W-:-:S07]  /*11a0*/  FFMA R24, R5, -R33, R24 ;  /* 0x8000002105187223 */ /* 0x000fce0000000018 */
.L_x_18:
[----:B------:R-:W-:Y:S05]  /*11b0*/  BSYNC.RECONVERGENT B2 ;  /* 0x0000000000027941 */ /* 0x000fea0003800200 */
.L_x_17:
[----:B------:R-:W0:Y:S01]  /*11c0*/  LDC R4, c[0x0][0x388] ;  /* 0x0000e200ff047b82 */ /* 0x000e220000000800 */
[----:B------:R-:W-:Y:S01]  /*11d0*/  UIADD3 UR4, UPT, UPT, UR4, 0x2, URZ ;  /* 0x0000000204047890 */ /* 0x000fe2000fffe0ff */
[----:B------:R-:W-:Y:S02]  /*11e0*/  IADD3 R10, P1, PT, R10, 0x38, RZ ;  /* 0x000000380a0a7810 */ /* 0x000fe40007f3e0ff */
[----:B------:R-:W-:Y:S02]  /*11f0*/  IADD3 R36, PT, PT, R36, 0x2, RZ ;  /* 0x0000000224247810 */ /* 0x000fe40007ffe0ff */
[----:B------:R-:W-:Y:S02]  /*1200*/  IADD3.X R11, PT, PT, RZ, R11, RZ, P1, !PT ;  /* 0x0000000bff0b7210 */ /* 0x000fe40000ffe4ff */
[----:B0-----:R-:W-:-:S04]  /*1210*/  LOP3.LUT R0, R4, 0x7ffffffe, RZ, 0xc0, !PT ;  /* 0x7ffffffe04007812 */ /* 0x001fc800078ec0ff */
[----:B------:R-:W-:-:S13]  /*1220*/  ISETP.NE.AND P0, PT, R0, UR4, PT ;  /* 0x0000000400007c0c */ /* 0x000fda000bf05270 */
[----:B------:R-:W-:Y:S05]  /*1230*/  @P0 BRA `(.L_x_32) ;  /* 0xfffffff000440947 */ /* 0x000fea000383ffff */
.L_x_1:
[----:B------:R-:W-:Y:S01]  /*1240*/  LOP3.LUT R2, R4, 0x1, RZ, 0xc0, !PT ;  /* 0x0000000104027812 */ /* 0x000fe200078ec0ff */
[----:B------:R-:W-:Y:S01]  /*1250*/  BSSY.RECONVERGENT B2, `(.L_x_0) ;  /* 0x0000078000027945 */ /* 0x000fe20003800200 */
[----:B------:R-:W-:-:S04]  /*1260*/  ISETP.NE.AND P0, PT, R0, R17, PT ;  /* 0x000000110000720c */ /* 0x000fc80003f05270 */
[----:B------:R-:W-:-:S13]  /*1270*/  ISETP.NE.U32.OR P0, PT, R2, 0x1, !P0 ;  /* 0x000000010200780c */ /* 0x000fda0004705470 */
[----:B------:R-:W-:Y:S05]  /*1280*/  @P0 BRA `(.L_x_33) ;  /* 0x0000000400d00947 */ /* 0x000fea0003800000 */
[----:B------:R-:W0:Y:S02]  /*1290*/  LDC.64 R12, c[0x0][0x380] ;  /* 0x0000e000ff0c7b82 */ /* 0x000e240000000a00 */
[----:B0-----:R-:W-:-:S05]  /*12a0*/  IMAD.WIDE.U32 R12, R0, 0x1c, R12 ;  /* 0x0000001c000c7825 */ /* 0x001fca00078e000c */
        /* <DEDUP_REMOVED lines=25> */
[----:B------:R-:W-:Y:S01]  /*1440*/  IMAD.MOV.U32 R27, RZ, RZ, R29 ;  /* 0x000000ffff1b7224 */ /* 0x000fe200078e001d */
[----:B------:R-:W-:Y:S06]  /*1450*/  BRA `(.L_x_36) ;  /* 0x0000000000107947 */ /* 0x000fec0003800000 */
.L_x_35:
[----:B------:R-:W-:Y:S01]  /*1460*/  FMUL.FTZ R27, R28, R29 ;  /* 0x0000001d1c1b7220 */ /* 0x000fe20000410000 */
[----:B------:R-:W-:-:S03]  /*1470*/  FMUL.FTZ R3, R29, 0.5 ;  /* 0x3f0000001d037820 */ /* 0x000fc60000410000 */
[----:B------:R-:W-:-:S04]  /*1480*/  FFMA R12, -R27, R27, R28 ;  /* 0x0000001b1b0c7223 */ /* 0x000fc8000000011c */
[----:B------:R-:W-:-:S07]  /*1490*/  FFMA R27, R12, R3, R27 ;  /* 0x000000030c1b7223 */ /* 0x000fce000000001b */
.L_x_36:
[----:B------:R-:W-:Y:S05]  /*14a0*/  BSYNC.RECONVERGENT B0 ;  /* 0x0000000000007941 */ /* 0x000fea0003800200 */
.L_x_34:
        /* <DEDUP_REMOVED lines=16> */
.L_x_38:
[----:B------:R-:W-:Y:S05]  /*15b0*/  BSYNC.RECONVERGENT B3 ;  /* 0x0000000000037941 */ /* 0x000fea0003800200 */
.L_x_37:
        /* <DEDUP_REMOVED lines=14> */
.L_x_40:
[----:B------:R-:W-:Y:S05]  /*16a0*/  BSYNC.RECONVERGENT B3 ;  /* 0x0000000000037941 */ /* 0x000fea0003800200 */
.L_x_39:
        /* <DEDUP_REMOVED lines=14> */
.L_x_42:
[----:B------:R-:W-:Y:S05]  /*1790*/  BSYNC.RECONVERGENT B3 ;  /* 0x0000000000037941 */ /* 0x000fea0003800200 */
.L_x_41:
[----:B------:R-:W-:Y:S01]  /*17a0*/  LOP3.LUT P0, RZ, R21, 0x2, R10, 0x80, !PT ;  /* 0x0000000215ff7812 */ /* 0x000fe2000780800a */
[----:B------:R-:W-:-:S12]  /*17b0*/  BSSY.RECONVERGENT B0, `(.L_x_43) ;  /* 0x000000c000007945 */ /* 0x000fd80003800200 */
[----:B------:R-:W-:Y:S05]  /*17c0*/  @!P0 BRA `(.L_x_44) ;  /* 0x0000000000288947 */ /* 0x000fea0003800000 */
[----:B------:R-:W0:Y:S01]  /*17d0*/  LDCU UR4, c[0x0][0x38c] ;  /* 0x00007180ff0477ac */ /* 0x000e220008000800 */
[----:B------:R-:W-:Y:S01]  /*17e0*/  FADD R0, R27, -1 ;  /* 0xbf8000001b007421 */ /* 0x000fe20000000000 */
[----:B------:R-:W-:-:S03]  /*17f0*/  FMUL R3, R22, R11 ;  /* 0x0000000b16037220 */ /* 0x000fc60000400000 */
[----:B0-----:R-:W-:-:S04]  /*1800*/  FMUL R0, R0, UR4 ;  /* 0x0000000400007c20 */ /* 0x001fc80008400000 */
[C---:B------:R-:W-:Y:S01]  /*1810*/  FMUL R2, R0.reuse, R13 ;  /* 0x0000000d00027220 */ /* 0x040fe20000400000 */
[C---:B------:R-:W-:Y:S01]  /*1820*/  FMUL R4, R0.reuse, R28 ;  /* 0x0000001c00047220 */ /* 0x040fe20000400000 */
[----:B------:R-:W-:Y:S02]  /*1830*/  FMUL R5, R0, R29 ;  /* 0x0000001d00057220 */ /* 0x000fe40000400000 */
[C---:B------:R-:W-:Y:S01]  /*1840*/  FFMA R26, R3.reuse, R2, R26 ;  /* 0x00000002031a7223 */ /* 0x040fe2000000001a */
[C---:B------:R-:W-:Y:S01]  /*1850*/  FFMA R25, R3.reuse, R4, R25 ;  /* 0x0000000403197223 */ /* 0x040fe20000000019 */
[----:B------:R-:W-:-:S07]  /*1860*/  FFMA R24, R3, R5, R24 ;  /* 0x0000000503187223 */ /* 0x000fce0000000018 */
.L_x_44:
[----:B------:R-:W-:Y:S05]  /*1870*/  BSYNC.RECONVERGENT B0 ;  /* 0x0000000000007941 */ /* 0x000fea0003800200 */
.L_x_43:
[----:B------:R-:W0:Y:S02]  /*1880*/  LDCU UR4, c[0x0][0x39c] ;  /* 0x00007380ff0477ac */ /* 0x000e240008000800 */
[----:B0-----:R-:W-:-:S13]  /*1890*/  FSETP.GEU.AND P0, PT, R27, UR4, PT ;  /* 0x000000041b007c0b */ /* 0x001fda000bf0e000 */
        /* <DEDUP_REMOVED lines=15> */
.L_x_46:
[----:B------:R-:W-:Y:S05]  /*1990*/  BSYNC.RECONVERGENT B3 ;  /* 0x0000000000037941 */ /* 0x000fea0003800200 */
.L_x_45:
[C---:B------:R-:W-:Y:S01]  /*19a0*/  FFMA R26, R5.reuse, -R13, R26 ;  /* 0x8000000d051a7223 */ /* 0x040fe2000000001a */
[C---:B------:R-:W-:Y:S01]  /*19b0*/  FFMA R25, R5.reuse, -R28, R25 ;  /* 0x8000001c05197223 */ /* 0x040fe20000000019 */
[----:B------:R-:W-:-:S07]  /*19c0*/  FFMA R24, R5, -R29, R24 ;  /* 0x8000001d05187223 */ /* 0x000fce0000000018 */
.L_x_33:
[----:B------:R-:W-:Y:S05]  /*19d0*/  BSYNC.RECONVERGENT B2 ;  /* 0x0000000000027941 */ /* 0x000fea0003800200 */
.L_x_0:
[----:B------:R-:W0:Y:S01]  /*19e0*/  LDC R3, c[0x0][0x390] ;  /* 0x0000e400ff037b82 */ /* 0x000e220000000800 */
[----:B------:R-:W1:Y:S01]  /*19f0*/  LDCU UR5, c[0x0][0x3a0] ;  /* 0x00007400ff0577ac */ /* 0x000e620008000800 */
[----:B------:R-:W-:Y:S01]  /*1a00*/  ISETP.NE.AND P1, PT, R17, RZ, PT ;  /* 0x000000ff1100720c */ /* 0x000fe20003f25270 */
[----:B------:R-:W2:Y:S01]  /*1a10*/  LDCU UR4, c[0x0][0x398] ;  /* 0x00007300ff0477ac */ /* 0x000ea20008000800 */
[----:B-1----:R-:W-:Y:S01]  /*1a20*/  FSETP.LT.AND P0, PT, RZ, UR5, PT ;  /* 0x00000005ff007c0b */ /* 0x002fe2000bf01000 */
[----:B--2---:R-:W-:Y:S01]  /*1a30*/  FMUL R5, R26, UR4 ;  /* 0x000000041a057c20 */ /* 0x004fe20008400000 */
[----:B0-----:R-:W-:Y:S01]  /*1a40*/  FADD R3, -R3, 1 ;  /* 0x3f80000003037421 */ /* 0x001fe20000000100 */
[----:B------:R-:W-:Y:S01]  /*1a50*/  FMUL R0, R25, UR4 ;  /* 0x0000000419007c20 */ /* 0x000fe20008400000 */
[----:B------:R-:W-:Y:S02]  /*1a60*/  FMUL R11, R24, UR4 ;  /* 0x00000004180b7c20 */ /* 0x000fe40008400000 */
[-C--:B-----5:R-:W-:Y:S01]  /*1a70*/  FFMA R23, R20, R3.reuse, R5 ;  /* 0x0000000314177223 */ /* 0x0a0fe20000000005 */
[-C--:B------:R-:W-:Y:S01]  /*1a80*/  FFMA R27, R19, R3.reuse, R0 ;  /* 0x00000003131b7223 */ /* 0x080fe20000000000 */
[----:B------:R-:W-:-:S02]  /*1a90*/  FFMA R18, R18, R3, R11 ;  /* 0x0000000312127223 */ /* 0x000fc4000000000b */
[----:B------:R-:W-:Y:S01]  /*1aa0*/  FFMA R5, R23, UR4, R16 ;  /* 0x0000000417057c23 */ /* 0x000fe20008000010 */
[----:B------:R-:W-:Y:S01]  /*1ab0*/  FFMA R11, R27, UR4, R14 ;  /* 0x000000041b0b7c23 */ /* 0x000fe2000800000e */
[----:B------:R-:W-:Y:S01]  /*1ac0*/  FFMA R21, R18, UR4, R15 ;  /* 0x0000000412157c23 */ /* 0x000fe2000800000f */
[----:B------:R0:W-:Y:S02]  /*1ad0*/  STG.E desc[UR6][R8.64+0xc], R23 ;  /* 0x00000c1708007986 */ /* 0x0001e4000c101906 */
[----:B------:R-:W-:Y:S02]  /*1ae0*/  @P0 FMNMX R0, R5, UR5, PT ;  /* 0x0000000505000c09 */ /* 0x000fe4000b800000 */
[----:B------:R-:W-:Y:S01]  /*1af0*/  @P0 FMNMX R2, R11, UR5, PT ;  /* 0x000000050b020c09 */ /* 0x000fe2000b800000 */
[----:B------:R0:W-:Y:S01]  /*1b00*/  STG.E desc[UR6][R8.64+0x10], R27 ;  /* 0x0000101b08007986 */ /* 0x0001e2000c101906 */
[----:B------:R-:W-:Y:S02]  /*1b10*/  @P0 FMNMX R3, R21, UR5, PT ;  /* 0x0000000515030c09 */ /* 0x000fe4000b800000 */
[----:B------:R-:W-:Y:S01]  /*1b20*/  @P0 FMNMX R5, R0, -UR5, !PT ;  /* 0x8000000500050c09 */ /* 0x000fe2000f800000 */
[----:B------:R0:W-:Y:S01]  /*1b30*/  STG.E desc[UR6][R8.64+0x14], R18 ;  /* 0x0000141208007986 */ /* 0x0001e2000c101906 */
[----:B------:R-:W-:-:S02]  /*1b40*/  @P0 FMNMX R11, R2, -UR5, !PT ;  /* 0x80000005020b0c09 */ /* 0x000fc4000f800000 */
[----:B------:R-:W-:Y:S01]  /*1b50*/  @P0 FMNMX R21, R3, -UR5, !PT ;  /* 0x8000000503150c09 */ /* 0x000fe2000f800000 */
[----:B------:R0:W-:Y:S04]  /*1b60*/  STG.E desc[UR6][R8.64], R5 ;  /* 0x0000000508007986 */ /* 0x0001e8000c101906 */
[----:B------:R0:W-:Y:S04]  /*1b70*/  STG.E desc[UR6][R8.64+0x4], R11 ;  /* 0x0000040b08007986 */ /* 0x0001e8000c101906 */
[----:B------:R0:W-:Y:S01]  /*1b80*/  STG.E desc[UR6][R8.64+0x8], R21 ;  /* 0x0000081508007986 */ /* 0x0001e2000c101906 */
[----:B------:R-:W-:Y:S05]  /*1b90*/  @P1 EXIT ;  /* 0x000000000000194d */ /* 0x000fea0003800000 */
[----:B------:R-:W-:Y:S01]  /*1ba0*/  FMUL R25, R25, R25 ;  /* 0x0000001919197220 */ /* 0x000fe20000400000 */
[----:B------:R-:W-:Y:S03]  /*1bb0*/  BSSY.RECONVERGENT B0, `(.L_x_47) ;  /* 0x000000f000007945 */ /* 0x000fe60003800200 */
[----:B------:R-:W-:-:S04]  /*1bc0*/  FFMA R25, R26, R26, R25 ;  /* 0x0000001a1a197223 */ /* 0x000fc80000000019 */
[----:B------:R-:W-:-:S04]  /*1bd0*/  FFMA R3, R24, R24, R25 ;  /* 0x0000001818037223 */ /* 0x000fc80000000019 */
[----:B------:R1:W2:Y:S01]  /*1be0*/  MUFU.RSQ R2, R3 ;  /* 0x0000000300027308 */ /* 0x0002a20000001400 */
[----:B------:R-:W-:-:S04]  /*1bf0*/  IADD3 R0, PT, PT, R3, -0xd000000, RZ ;  /* 0xf300000003007810 */ /* 0x000fc80007ffe0ff */
[----:B------:R-:W-:-:S13]  /*1c00*/  ISETP.GT.U32.AND P0, PT, R0, 0x727fffff, PT ;  /* 0x727fffff0000780c */ /* 0x000fda0003f04070 */
[----:B-12---:R-:W-:Y:S05]  /*1c10*/  @!P0 BRA `(.L_x_48) ;  /* 0x0000000000108947 */ /* 0x006fea0003800000 */
[----:B------:R-:W-:-:S07]  /*1c20*/  MOV R32, 0x1c40 ;  /* 0x00001c4000207802 */ /* 0x000fce0000000f00 */
[----:B0-----:R-:W-:Y:S05]  /*1c30*/  CALL.REL.NOINC `($__internal_0_$__cuda_sm20_sqrt_rn_f32_slowpath) ;  /* 0x00000000006c7944 */ /* 0x001fea0003c00000 */
[----:B------:R-:W-:Y:S01]  /*1c40*/  IMAD.MOV.U32 R0, RZ, RZ, R29 ;  /* 0x000000ffff007224 */ /* 0x000fe200078e001d */
[----:B------:R-:W-:Y:S06]  /*1c50*/  BRA `(.L_x_49) ;  /* 0x0000000000107947 */ /* 0x000fec0003800000 */
.L_x_48:
[----:B------:R-:W-:Y:S01]  /*1c60*/  FMUL.FTZ R0, R3, R2 ;  /* 0x0000000203007220 */ /* 0x000fe20000410000 */
[----:B------:R-:W-:-:S03]  /*1c70*/  FMUL.FTZ R2, R2, 0.5 ;  /* 0x3f00000002027820 */ /* 0x000fc60000410000 */
[----:B------:R-:W-:-:S04]  /*1c80*/  FFMA R3, -R0, R0, R3 ;  /* 0x0000000000037223 */ /* 0x000fc80000000103 */
[----:B------:R-:W-:-:S07]  /*1c90*/  FFMA R0, R3, R2, R0 ;  /* 0x0000000203007223 */ /* 0x000fce0000000000 */
.L_x_49:
[----:B------:R-:W-:Y:S05]  /*1ca0*/  BSYNC.RECONVERGENT B0 ;  /* 0x0000000000007941 */ /* 0x000fea0003800200 */
.L_x_47:
[----:B0-----:R-:W-:Y:S01]  /*1cb0*/  F2F.F64.F32 R8, R5 ;  /* 0x0000000500087310 */ /* 0x001fe20000201800 */
[----:B------:R-:W-:Y:S01]  /*1cc0*/  MOV R20, 0x0 ;  /* 0x0000000000147802 */ /* 0x000fe20000000f00 */
[----:B------:R0:W-:Y:S01]  /*1cd0*/  STL [R1], RZ ;  /* 0x000000ff01007387 */ /* 0x0001e20000100800 */
[----:B------:R-:W1:Y:S05]  /*1ce0*/  LDCU.64 UR4, c[0x4][0x8] ;  /* 0x01000100ff0477ac */ /* 0x000e6a0008000a00 */
[----:B------:R-:W2:Y:S08]  /*1cf0*/  F2F.F64.F32 R10, R11 ;  /* 0x0000000b000a7310 */ /* 0x000eb00000201800 */
[----:B------:R-:W-:Y:S01]  /*1d00*/  F2F.F64.F32 R12, R21 ;  /* 0x00000015000c7310 */ /* 0x000fe20000201800 */
[----:B-1----:R-:W-:Y:S01]  /*1d10*/  MOV R4, UR4 ;  /* 0x0000000400047c02 */ /* 0x002fe20008000f00 */
[----:B--2---:R0:W-:Y:S06]  /*1d20*/  STL.128 [R1+0x10], R8 ;  /* 0x0000100801007387 */ /* 0x0041ec0000100c00 */
[----:B------:R1:W2:Y:S01]  /*1d30*/  F2F.F64.F32 R14, R23 ;  /* 0x00000017000e7310 */ /* 0x0002a20000201800 */
[----:B------:R-:W-:-:S07]  /*1d40*/  MOV R5, UR5 ;  /* 0x0000000500057c02 */ /* 0x000fce0008000f00 */
[----:B------:R-:W-:Y:S01]  /*1d50*/  F2F.F64.F32 R16, R27 ;  /* 0x0000001b00107310 */ /* 0x000fe20000201800 */
[----:B-1----:R0:W1:Y:S01]  /*1d60*/  LDC.64 R22, c[0x4][R20] ;  /* 0x0100000014167b82 */ /* 0x0020620000000a00 */
[----:B--2---:R0:W-:Y:S06]  /*1d70*/  STL.128 [R1+0x20], R12 ;  /* 0x0000200c01007387 */ /* 0x0041ec0000100c00 */
[----:B------:R-:W2:Y:S08]  /*1d80*/  F2F.F64.F32 R18, R18 ;  /* 0x0000001200127310 */ /* 0x000eb00000201800 */
[----:B------:R-:W3:Y:S01]  /*1d90*/  F2F.F64.F32 R2, R0 ;  /* 0x0000000000027310 */ /* 0x000ee20000201800 */
[----:B--2---:R0:W-:Y:S04]  /*1da0*/  STL.128 [R1+0x30], R16 ;  /* 0x0000301001007387 */ /* 0x0041e80000100c00 */
[----:B---3--:R0:W-:Y:S02]  /*1db0*/  STL.64 [R1+0x8], R2 ;  /* 0x0000080201007387 */ /* 0x0081e40000100a00 */
[----:B0-----:R-:W-:-:S07]  /*1dc0*/  LEPC R20, `(.L_x_50) ;  /* 0x000000001014794e */ /* 0x001fce0000000000 */
[----:B-1----:R-:W-:Y:S05]  /*1dd0*/  CALL.ABS.NOINC R22 ;  /* 0x0000000016007343 */ /* 0x002fea0003c00000 */
.L_x_50:
[----:B------:R-:W-:Y:S05]  /*1de0*/  EXIT ;  /* 0x000000000000794d */ /* 0x000fea0003800000 */
        .weak           $__internal_0_$__cuda_sm20_sqrt_rn_f32_slowpath
        .type           $__internal_0_$__cuda_sm20_sqrt_rn_f32_slowpath,@function
        .size           $__internal_0_$__cuda_sm20_sqrt_rn_f32_slowpath,($__internal_1_$__cuda_sm3x_div_rn_noftz_f32_slowpath - $__internal_0_$__cuda_sm20_sqrt_rn_f32_slowpath)
$__internal_0_$__cuda_sm20_sqrt_rn_f32_slowpath:
[----:B------:R-:W-:-:S13]  /*1df0*/  LOP3.LUT P0, RZ, R3, 0x7fffffff, RZ, 0xc0, !PT ;  /* 0x7fffffff03ff7812 */ /* 0x000fda000780c0ff */
[----:B------:R-:W-:Y:S01]  /*1e00*/  @!P0 MOV R12, R3 ;  /* 0x00000003000c8202 */ /* 0x000fe20000000f00 */
[----:B------:R-:W-:Y:S06]  /*1e10*/  @!P0 BRA `(.L_x_51) ;  /* 0x0000000000408947 */ /* 0x000fec0003800000 */
[----:B------:R-:W-:-:S13]  /*1e20*/  FSETP.GEU.FTZ.AND P0, PT, R3, RZ, PT ;  /* 0x000000ff0300720b */ /* 0x000fda0003f1e000 */
[----:B------:R-:W-:Y:S01]  /*1e30*/  @!P0 MOV R12, 0x7fffffff ;  /* 0x7fffffff000c8802 */ /* 0x000fe20000000f00 */
[----:B------:R-:W-:Y:S06]  /*1e40*/  @!P0 BRA `(.L_x_51) ;  /* 0x0000000000348947 */ /* 0x000fec0003800000 */
[----:B------:R-:W-:-:S13]  /*1e50*/  FSETP.GTU.FTZ.AND P0, PT, |R3|, +INF , PT ;  /* 0x7f8000000300780b */ /* 0x000fda0003f1c200 */
[----:B------:R-:W-:Y:S01]  /*1e60*/  @P0 FADD.FTZ R12, R3, 1 ;  /* 0x3f800000030c0421 */ /* 0x000fe20000010000 */
[----:B------:R-:W-:Y:S06]  /*1e70*/  @P0 BRA `(.L_x_51) ;  /* 0x0000000000280947 */ /* 0x000fec0003800000 */
[----:B------:R-:W-:-:S13]  /*1e80*/  FSETP.NEU.FTZ.AND P0, PT, |R3|, +INF , PT ;  /* 0x7f8000000300780b */ /* 0x000fda0003f1d200 */
[----:B------:R-:W-:-:S04]  /*1e90*/  @P0 FFMA R13, R3, 1.84467440737095516160e+19, RZ ;  /* 0x5f800000030d0823 */ /* 0x000fc800000000ff */
[----:B------:R-:W0:Y:S02]  /*1ea0*/  @P0 MUFU.RSQ R12, R13 ;  /* 0x0000000d000c0308 */ /* 0x000e240000001400 */
[----:B0-----:R-:W-:Y:S01]  /*1eb0*/  @P0 FMUL.FTZ R30, R13, R12 ;  /* 0x0000000c0d1e0220 */ /* 0x001fe20000410000 */
[----:B------:R-:W-:Y:S01]  /*1ec0*/  @P0 FMUL.FTZ R31, R12, 0.5 ;  /* 0x3f0000000c1f0820 */ /* 0x000fe20000410000 */
[----:B------:R-:W-:Y:S02]  /*1ed0*/  @!P0 MOV R12, R3 ;  /* 0x00000003000c8202 */ /* 0x000fe40000000f00 */
[----:B------:R-:W-:-:S04]  /*1ee0*/  @P0 FADD.FTZ R29, -R30, -RZ ;  /* 0x800000ff1e1d0221 */ /* 0x000fc80000010100 */
[----:B------:R-:W-:-:S04]  /*1ef0*/  @P0 FFMA R29, R30, R29, R13 ;  /* 0x0000001d1e1d0223 */ /* 0x000fc8000000000d */
[----:B------:R-:W-:-:S04]  /*1f00*/  @P0 FFMA R29, R29, R31, R30 ;  /* 0x0000001f1d1d0223 */ /* 0x000fc8000000001e */
[----:B------:R-:W-:-:S07]  /*1f10*/  @P0 FMUL.FTZ R12, R29, 2.3283064365386962891e-10 ;  /* 0x2f8000001d0c0820 */ /* 0x000fce0000410000 */
.L_x_51:
[----:B------:R-:W-:Y:S01]  /*1f20*/  HFMA2 R13, -RZ, RZ, 0, 0 ;  /* 0x00000000ff0d7431 */ /* 0x000fe200000001ff */
[----:B------:R-:W-:Y:S02]  /*1f30*/  MOV R29, R12 ;  /* 0x0000000c001d7202 */ /* 0x000fe40000000f00 */
[----:B------:R-:W-:-:S04]  /*1f40*/  MOV R12, R32 ;  /* 0x00000020000c7202 */ /* 0x000fc80000000f00 */
[----:B------:R-:W-:Y:S05]  /*1f50*/  RET.REL.NODEC R12 `(compute_forces_kernel) ;  /* 0xffffffe00c287950 */ /* 0x000fea0003c3ffff */
        .weak           $__internal_1_$__cuda_sm3x_div_rn_noftz_f32_slowpath
        .type           $__internal_1_$__cuda_sm3x_div_rn_noftz_f32_slowpath,@function
        .size           $__internal_1_$__cuda_sm3x_div_rn_noftz_f32_slowpath,(.L_x_65 - $__internal_1_$__cuda_sm3x_div_rn_noftz_f32_slowpath)
$__internal_1_$__cuda_sm3x_div_rn_noftz_f32_slowpath:
[----:B------:R-:W-:Y:S01]  /*1f60*/  SHF.R.U32.HI R5, RZ, 0x17, R4 ;  /* 0x00000017ff057819 */ /* 0x000fe20000011604 */
[----:B------:R-:W-:Y:S01]  /*1f70*/  BSSY.RECONVERGENT B0, `(.L_x_52) ;  /* 0x0000062000007945 */ /* 0x000fe20003800200 */
[----:B------:R-:W-:Y:S02]  /*1f80*/  SHF.R.U32.HI R31, RZ, 0x17, R3 ;  /* 0x00000017ff1f7819 */ /* 0x000fe40000011603 */
[----:B------:R-:W-:Y:S02]  /*1f90*/  LOP3.LUT R5, R5, 0xff, RZ, 0xc0, !PT ;  /* 0x000000ff05057812 */ /* 0x000fe400078ec0ff */
[----:B------:R-:W-:Y:S02]  /*1fa0*/  LOP3.LUT R38, R31, 0xff, RZ, 0xc0, !PT ;  /* 0x000000ff1f267812 */ /* 0x000fe400078ec0ff */
[----:B------:R-:W-:Y:S02]  /*1fb0*/  IADD3 R34, PT, PT, R5, -0x1, RZ ;  /* 0xffffffff05227810 */ /* 0x000fe40007ffe0ff */
[----:B------:R-:W-:-:S02]  /*1fc0*/  IADD3 R32, PT, PT, R38, -0x1, RZ ;  /* 0xffffffff26207810 */ /* 0x000fc40007ffe0ff */
[----:B------:R-:W-:-:S04]  /*1fd0*/  ISETP.GT.U32.AND P0, PT, R34, 0xfd, PT ;  /* 0x000000fd2200780c */ /* 0x000fc80003f04070 */
[----:B------:R-:W-:-:S13]  /*1fe0*/  ISETP.GT.U32.OR P0, PT, R32, 0xfd, P0 ;  /* 0x000000fd2000780c */ /* 0x000fda0000704470 */
[----:B------:R-:W-:Y:S01]  /*1ff0*/  @!P0 MOV R31, RZ ;  /* 0x000000ff001f8202 */ /* 0x000fe20000000f00 */
[----:B------:R-:W-:Y:S06]  /*2000*/  @!P0 BRA `(.L_x_53) ;  /* 0x00000000005c8947 */ /* 0x000fec0003800000 */
[----:B------:R-:W-:Y:S02]  /*2010*/  FSETP.GTU.FTZ.AND P0, PT, |R3|, +INF , PT ;  /* 0x7f8000000300780b */ /* 0x000fe40003f1c200 */
[----:B------:R-:W-:-:S04]  /*2020*/  FSETP.GTU.FTZ.AND P1, PT, |R4|, +INF , PT ;  /* 0x7f8000000400780b */ /* 0x000fc80003f3c200 */
[----:B------:R-:W-:-:S13]  /*2030*/  PLOP3.LUT P0, PT, P0, P1, PT, 0xf8, 0x8f ;  /* 0x00000000008f781c */ /* 0x000fda0000703f70 */
[----:B------:R-:W-:Y:S05]  /*2040*/  @P0 BRA `(.L_x_54) ;  /* 0x00000004004c0947 */ /* 0x000fea0003800000 */
[----:B------:R-:W-:-:S13]  /*2050*/  LOP3.LUT P0, RZ, R4, 0x7fffffff, R3, 0xc8, !PT ;  /* 0x7fffffff04ff7812 */ /* 0x000fda000780c803 */
[----:B------:R-:W-:Y:S05]  /*2060*/  @!P0 BRA `(.L_x_55) ;  /* 0x00000004003c8947 */ /* 0x000fea0003800000 */
[C---:B------:R-:W-:Y:S02]  /*2070*/  FSETP.NEU.FTZ.AND P2, PT, |R3|.reuse, +INF , PT ;  /* 0x7f8000000300780b */ /* 0x040fe40003f5d200 */
[----:B------:R-:W-:Y:S02]  /*2080*/  FSETP.NEU.FTZ.AND P1, PT, |R4|, +INF , PT ;  /* 0x7f8000000400780b */ /* 0x000fe40003f3d200 */
[----:B------:R-:W-:-:S11]  /*2090*/  FSETP.NEU.FTZ.AND P0, PT, |R3|, +INF , PT ;  /* 0x7f8000000300780b */ /* 0x000fd60003f1d200 */
[----:B------:R-:W-:Y:S05]  /*20a0*/  @!P1 BRA !P2, `(.L_x_55) ;  /* 0x00000004002c9947 */ /* 0x000fea0005000000 */
[----:B------:R-:W-:-:S04]  /*20b0*/  LOP3.LUT P2, RZ, R3, 0x7fffffff, RZ, 0xc0, !PT ;  /* 0x7fffffff03ff7812 */ /* 0x000fc8000784c0ff */
[----:B------:R-:W-:-:S13]  /*20c0*/  PLOP3.LUT P1, PT, P1, P2, PT, 0x2f, 0xf2 ;  /* 0x0000000000f2781c */ /* 0x000fda0000f24577 */
[----:B------:R-:W-:Y:S05]  /*20d0*/  @P1 BRA `(.L_x_56) ;  /* 0x0000000400181947 */ /* 0x000fea0003800000 */
[----:B------:R-:W-:-:S04]  /*20e0*/  LOP3.LUT P1, RZ, R4, 0x7fffffff, RZ, 0xc0, !PT ;  /* 0x7fffffff04ff7812 */ /* 0x000fc8000782c0ff */
[----:B------:R-:W-:-:S13]  /*20f0*/  PLOP3.LUT P0, PT, P0, P1, PT, 0x2f, 0xf2 ;  /* 0x0000000000f2781c */ /* 0x000fda0000702577 */
[----:B------:R-:W-:Y:S05]  /*2100*/  @P0 BRA `(.L_x_57) ;  /* 0x0000000400000947 */ /* 0x000fea0003800000 */
[----:B------:R-:W-:Y:S02]  /*2110*/  ISETP.GE.AND P0, PT, R32, RZ, PT ;  /* 0x000000ff2000720c */ /* 0x000fe40003f06270 */
[----:B------:R-:W-:-:S11]  /*2120*/  ISETP.GE.AND P1, PT, R34, RZ, PT ;  /* 0x000000ff2200720c */ /* 0x000fd60003f26270 */
[----:B------:R-:W-:Y:S01]  /*2130*/  @P0 MOV R31, RZ ;  /* 0x000000ff001f0202 */ /* 0x000fe20000000f00 */
[----:B------:R-:W-:Y:S02]  /*2140*/  @!P0 IMAD.MOV.U32 R31, RZ, RZ, -0x40 ;  /* 0xffffffc0ff1f8424 */ /* 0x000fe400078e00ff */
[----:B------:R-:W-:Y:S01]  /*2150*/  @!P0 FFMA R3, R3, 1.84467440737095516160e+19, RZ ;  /* 0x5f80000003038823 */ /* 0x000fe200000000ff */
[----:B------:R-:W-:Y:S02]  /*2160*/  @!P1 FFMA R4, R4, 1.84467440737095516160e+19, RZ ;  /* 0x5f80000004049823 */ /* 0x000fe400000000ff */
[----:B------:R-:W-:-:S07]  /*2170*/  @!P1 IADD3 R31, PT, PT, R31, 0x40, RZ ;  /* 0x000000401f1f9810 */ /* 0x000fce0007ffe0ff */
.L_x_53:
[----:B------:R-:W-:Y:S01]  /*2180*/  LEA R35, R5, 0xc0800000, 0x17 ;  /* 0xc080000005237811 */ /* 0x000fe200078eb8ff */
[----:B------:R-:W-:Y:S03]  /*2190*/  BSSY.RECONVERGENT B1, `(.L_x_58) ;  /* 0x0000036000017945 */ /* 0x000fe60003800200 */
[----:B------:R-:W-:Y:S02]  /*21a0*/  IADD3 R37, PT, PT, -R35, R4, RZ ;  /* 0x0000000423257210 */ /* 0x000fe40007ffe1ff */
[----:B------:R-:W-:Y:S02]  /*21b0*/  IADD3 R4, PT, PT, R38, -0x7f, RZ ;  /* 0xffffff8126047810 */ /* 0x000fe40007ffe0ff */
[----:B------:R-:W0:Y:S01]  /*21c0*/  MUFU.RCP R32, R37 ;  /* 0x0000002500207308 */ /* 0x000e220000001000 */
[----:B------:R-:W-:Y:S02]  /*21d0*/  FADD.FTZ R34, -R37, -RZ ;  /* 0x800000ff25227221 */ /* 0x000fe40000010100 */
[----:B------:R-:W-:-:S02]  /*21e0*/  IMAD R3, R4, -0x800000, R3 ;  /* 0xff80000004037824 */ /* 0x000fc400078e0203 */
[----:B0-----:R-:W-:-:S04]  /*21f0*/  FFMA R35, R32, R34, 1 ;  /* 0x3f80000020237423 */ /* 0x001fc80000000022 */
[----:B------:R-:W-:-:S04]  /*2200*/  FFMA R32, R32, R35, R32 ;  /* 0x0000002320207223 */ /* 0x000fc80000000020 */
[----:B------:R-:W-:-:S04]  /*2210*/  FFMA R35, R3, R32, RZ ;  /* 0x0000002003237223 */ /* 0x000fc800000000ff */
[----:B------:R-:W-:-:S04]  /*2220*/  FFMA R38, R34, R35, R3 ;  /* 0x0000002322267223 */ /* 0x000fc80000000003 */
[----:B------:R-:W-:Y:S01]  /*2230*/  FFMA R35, R32, R38, R35 ;  /* 0x0000002620237223 */ /* 0x000fe20000000023 */
[----:B------:R-:W-:-:S03]  /*2240*/  IADD3 R38, PT, PT, R4, 0x7f, -R5 ;  /* 0x0000007f04267810 */ /* 0x000fc60007ffe805 */
[----:B------:R-:W-:Y:S01]  /*2250*/  FFMA R34, R34, R35, R3 ;  /* 0x0000002322227223 */ /* 0x000fe20000000003 */
[----:B------:R-:W-:-:S03]  /*2260*/  IADD3 R38, PT, PT, R38, R31, RZ ;  /* 0x0000001f26267210 */ /* 0x000fc60007ffe0ff */
[----:B------:R-:W-:-:S05]  /*2270*/  FFMA R3, R32, R34, R35 ;  /* 0x0000002220037223 */ /* 0x000fca0000000023 */
[----:B------:R-:W-:-:S04]  /*2280*/  SHF.R.U32.HI R4, RZ, 0x17, R3 ;  /* 0x00000017ff047819 */ /* 0x000fc80000011603 */
[----:B------:R-:W-:-:S04]  /*2290*/  LOP3.LUT R4, R4, 0xff, RZ, 0xc0, !PT ;  /* 0x000000ff04047812 */ /* 0x000fc800078ec0ff */
[----:B------:R-:W-:-:S04]  /*22a0*/  IADD3 R31, PT, PT, R4, R38, RZ ;  /* 0x00000026041f7210 */ /* 0x000fc80007ffe0ff */
[----:B------:R-:W-:-:S04]  /*22b0*/  IADD3 R4, PT, PT, R31, -0x1, RZ ;  /* 0xffffffff1f047810 */ /* 0x000fc80007ffe0ff */
[----:B------:R-:W-:-:S13]  /*22c0*/  ISETP.GE.U32.AND P0, PT, R4, 0xfe, PT ;  /* 0x000000fe0400780c */ /* 0x000fda0003f06070 */
[----:B------:R-:W-:Y:S05]  /*22d0*/  @!P0 BRA `(.L_x_59) ;  /* 0x0000000000808947 */ /* 0x000fea0003800000 */
[----:B------:R-:W-:-:S13]  /*22e0*/  ISETP.GT.AND P0, PT, R31, 0xfe, PT ;  /* 0x000000fe1f00780c */ /* 0x000fda0003f04270 */
[----:B------:R-:W-:Y:S05]  /*22f0*/  @P0 BRA `(.L_x_60) ;  /* 0x00000000006c0947 */ /* 0x000fea0003800000 */
[----:B------:R-:W-:-:S13]  /*2300*/  ISETP.GE.AND P0, PT, R31, 0x1, PT ;  /* 0x000000011f00780c */ /* 0x000fda0003f06270 */
[----:B------:R-:W-:Y:S05]  /*2310*/  @P0 BRA `(.L_x_61) ;  /* 0x0000000000740947 */ /* 0x000fea0003800000 */
[----:B------:R-:W-:Y:S02]  /*2320*/  ISETP.GE.AND P0, PT, R31, -0x18, PT ;  /* 0xffffffe81f00780c */ /* 0x000fe40003f06270 */
[----:B------:R-:W-:-:S11]  /*2330*/  LOP3.LUT R3, R3, 0x80000000, RZ, 0xc0, !PT ;  /* 0x8000000003037812 */ /* 0x000fd600078ec0ff */
[----:B------:R-:W-:Y:S05]  /*2340*/  @!P0 BRA `(.L_x_61) ;  /* 0x0000000000688947 */ /* 0x000fea0003800000 */
[-CC-:B------:R-:W-:Y:S01]  /*2350*/  FFMA.RZ R4, R32, R34.reuse, R35.reuse ;  /* 0x0000002220047223 */ /* 0x180fe2000000c023 */
[C---:B------:R-:W-:Y:S02]  /*2360*/  ISETP.NE.AND P2, PT, R31.reuse, RZ, PT ;  /* 0x000000ff1f00720c */ /* 0x040fe40003f45270 */
[C---:B------:R-:W-:Y:S02]  /*2370*/  ISETP.NE.AND P1, PT, R31.reuse, RZ, PT ;  /* 0x000000ff1f00720c */ /* 0x040fe40003f25270 */
[----:B------:R-:W-:Y:S01]  /*2380*/  LOP3.LUT R5, R4, 0x7fffff, RZ, 0xc0, !PT ;  /* 0x007fffff04057812 */ /* 0x000fe200078ec0ff */
[CCC-:B------:R-:W-:Y:S01]  /*2390*/  FFMA.RP R4, R32.reuse, R34.reuse, R35.reuse ;  /* 0x0000002220047223 */ /* 0x1c0fe20000008023 */
[----:B------:R-:W-:Y:S01]  /*23a0*/  FFMA.RM R35, R32, R34, R35 ;  /* 0x0000002220237223 */ /* 0x000fe20000004023 */
[----:B------:R-:W-:Y:S02]  /*23b0*/  IADD3 R32, PT, PT, R31, 0x20, RZ ;  /* 0x000000201f207810 */ /* 0x000fe40007ffe0ff */
[----:B------:R-:W-:-:S02]  /*23c0*/  LOP3.LUT R5, R5, 0x800000, RZ, 0xfc, !PT ;  /* 0x0080000005057812 */ /* 0x000fc400078efcff */
[----:B------:R-:W-:Y:S02]  /*23d0*/  IADD3 R31, PT, PT, -R31, RZ, RZ ;  /* 0x000000ff1f1f7210 */ /* 0x000fe40007ffe1ff */
[----:B------:R-:W-:Y:S02]  /*23e0*/  SHF.L.U32 R32, R5, R32, RZ ;  /* 0x0000002005207219 */ /* 0x000fe400000006ff */
[----:B------:R-:W-:Y:S02]  /*23f0*/  FSETP.NEU.FTZ.AND P0, PT, R4, R35, PT ;  /* 0x000000230400720b */ /* 0x000fe40003f1d000 */
[----:B------:R-:W-:Y:S02]  /*2400*/  SEL R4, R31, RZ, P2 ;  /* 0x000000ff1f047207 */ /* 0x000fe40001000000 */
[----:B------:R-:W-:Y:S02]  /*2410*/  ISETP.NE.AND P1, PT, R32, RZ, P1 ;  /* 0x000000ff2000720c */ /* 0x000fe40000f25270 */
[----:B------:R-:W-:-:S02]  /*2420*/  SHF.R.U32.HI R4, RZ, R4, R5 ;  /* 0x00000004ff047219 */ /* 0x000fc40000011605 */
[----:B------:R-:W-:Y:S02]  /*2430*/  PLOP3.LUT P0, PT, P0, P1, PT, 0xf8, 0x8f ;  /* 0x00000000008f781c */ /* 0x000fe40000703f70 */
[----:B------:R-:W-:Y:S02]  /*2440*/  SHF.R.U32.HI R32, RZ, 0x1, R4 ;  /* 0x00000001ff207819 */ /* 0x000fe40000011604 */
[----:B------:R-:W-:-:S04]  /*2450*/  SEL R5, RZ, 0x1, !P0 ;  /* 0x00000001ff057807 */ /* 0x000fc80004000000 */
[----:B------:R-:W-:-:S04]  /*2460*/  LOP3.LUT R5, R5, 0x1, R32, 0xf8, !PT ;  /* 0x0000000105057812 */ /* 0x000fc800078ef820 */
[----:B------:R-:W-:-:S04]  /*2470*/  LOP3.LUT R5, R5, R4, RZ, 0xc0, !PT ;  /* 0x0000000405057212 */ /* 0x000fc800078ec0ff */
[----:B------:R-:W-:-:S04]  /*2480*/  IADD3 R32, PT, PT, R32, R5, RZ ;  /* 0x0000000520207210 */ /* 0x000fc80007ffe0ff */
[----:B------:R-:W-:Y:S01]  /*2490*/  LOP3.LUT R3, R32, R3, RZ, 0xfc, !PT ;  /* 0x0000000320037212 */ /* 0x000fe200078efcff */
[----:B------:R-:W-:Y:S06]  /*24a0*/  BRA `(.L_x_61) ;  /* 0x0000000000107947 */ /* 0x000fec0003800000 */
.L_x_60:
[----:B------:R-:W-:-:S04]  /*24b0*/  LOP3.LUT R3, R3, 0x80000000, RZ, 0xc0, !PT ;  /* 0x8000000003037812 */ /* 0x000fc800078ec0ff */
[----:B------:R-:W-:Y:S01]  /*24c0*/  LOP3.LUT R3, R3, 0x7f800000, RZ, 0xfc, !PT ;  /* 0x7f80000003037812 */ /* 0x000fe200078efcff */
[----:B------:R-:W-:Y:S06]  /*24d0*/  BRA `(.L_x_61) ;  /* 0x0000000000047947 */ /* 0x000fec0003800000 */
.L_x_59:
[----:B------:R-:W-:-:S07]  /*24e0*/  LEA R3, R38, R3, 0x17 ;  /* 0x0000000326037211 */ /* 0x000fce00078eb8ff */
.L_x_61:
[----:B------:R-:W-:Y:S05]  /*24f0*/  BSYNC.RECONVERGENT B1 ;  /* 0x0000000000017941 */ /* 0x000fea0003800200 */
.L_x_58:
[----:B------:R-:W-:Y:S05]  /*2500*/  BRA `(.L_x_62) ;  /* 0x0000000000207947 */ /* 0x000fea0003800000 */
.L_x_57:
[----:B------:R-:W-:-:S04]  /*2510*/  LOP3.LUT R3, R4, 0x80000000, R3, 0x48, !PT ;  /* 0x8000000004037812 */ /* 0x000fc800078e4803 */
[----:B------:R-:W-:Y:S01]  /*2520*/  LOP3.LUT R3, R3, 0x7f800000, RZ, 0xfc, !PT ;  /* 0x7f80000003037812 */ /* 0x000fe200078efcff */
[----:B------:R-:W-:Y:S06]  /*2530*/  BRA `(.L_x_62) ;  /* 0x0000000000147947 */ /* 0x000fec0003800000 */
.L_x_56:
[----:B------:R-:W-:Y:S01]  /*2540*/  LOP3.LUT R3, R4, 0x80000000, R3, 0x48, !PT ;  /* 0x8000000004037812 */ /* 0x000fe200078e4803 */
[----:B------:R-:W-:Y:S06]  /*2550*/  BRA `(.L_x_62) ;  /* 0x00000000000c7947 */ /* 0x000fec0003800000 */
.L_x_55:
[----:B------:R-:W0:Y:S01]  /*2560*/  MUFU.RSQ R3, -QNAN ;  /* 0xffc0000000037908 */ /* 0x000e220000001400 */
[----:B------:R-:W-:Y:S05]  /*2570*/  BRA `(.L_x_62) ;  /* 0x0000000000047947 */ /* 0x000fea0003800000 */
.L_x_54:
[----:B------:R-:W-:-:S07]  /*2580*/  FADD.FTZ R3, R3, R4 ;  /* 0x0000000403037221 */ /* 0x000fce0000010000 */
.L_x_62:
[----:B------:R-:W-:Y:S05]  /*2590*/  BSYNC.RECONVERGENT B0 ;  /* 0x0000000000007941 */ /* 0x000fea0003800200 */
.L_x_52:
[----:B------:R-:W-:Y:S01]  /*25a0*/  HFMA2 R5, -RZ, RZ, 0, 0 ;  /* 0x00000000ff057431 */ /* 0x000fe200000001ff */
[----:B------:R-:W-:-:S04]  /*25b0*/  MOV R4, R12 ;  /* 0x0000000c00047202 */ /* 0x000fc80000000f00 */
[----:B0-----:R-:W-:Y:S05]  /*25c0*/  RET.REL.NODEC R4 `(compute_forces_kernel) ;  /* 0xffffffd8048c7950 */ /* 0x001fea0003c3ffff */
.L_x_63:
[----:B------:R-:W-:-:S00]  /*25d0*/  BRA `(.L_x_63) ;  /* 0xfffffffc00fc7947 */ /* 0x000fc0000383ffff */
[----:B------:R-:W-:-:S00]  /*25e0*/  NOP ;  /* 0x0000000000007918 */ /* 0x000fc00000000000 */
        /* <DEDUP_REMOVED lines=9> */
.L_x_65:


//--------------------- .nv.global.init           --------------------------
	.section	.nv.global.init,"aw",@progbits
.nv.global.init:
	.type		$str,@object
	.size		$str,(.L_0 - $str)
$str:
        /*0000*/ 	.byte	0x4e, 0x6f, 0x64, 0x65, 0x20, 0x25, 0x64, 0x3a, 0x20, 0x66, 0x6f, 0x72, 0x63, 0x65, 0x5f, 0x6d
        /*0010*/ 	.byte	0x61, 0x67, 0x3d, 0x25, 0x66, 0x2c, 0x20, 0x70, 0x6f, 0x73, 0x3d, 0x28, 0x25, 0x66, 0x2c, 0x25
        /*0020*/ 	.byte	0x66, 0x2c, 0x25, 0x66, 0x29, 0x2c, 0x20, 0x76, 0x65, 0x6c, 0x3d, 0x28, 0x25, 0x66, 0x2c, 0x25
        /*0030*/ 	.byte	0x66, 0x2c, 0x25, 0x66, 0x29, 0x0a, 0x00
.L_0:


//--------------------- .nv.shared.reserved.0     --------------------------
	.section	.nv.shared.reserved.0,"aw",@nobits
	.weak		__nv_reservedSMEM_offset_0_alias
	.size		__nv_reservedSMEM_offset_0_alias, 0, 64
	.other		__nv_reservedSMEM_offset_0_alias,@"STO_CUDA_RESERVED_SHARED STV_DEFAULT"
__nv_reservedSMEM_offset_0_alias:
	.zero		0
	.zero		64


//--------------------- .nv.constant0.compute_forces_kernel --------------------------
	.section	.nv.constant0.compute_forces_kernel,"a",@progbits
	.sectionflags	@""
	.align	4
.nv.constant0.compute_forces_kernel:
	.zero		932


//--------------------- SYMBOLS --------------------------

	.type		.nv.reservedSmem.offset0,@object
	.size		.nv.reservedSmem.offset0,0x4
	.type		vprintf,@function
